//
// Generated by NVIDIA NVVM Compiler
//
// Compiler Build ID: CL-36424714
// Cuda compilation tools, release 13.0, V13.0.88
// Based on NVVM 20.0.0
//

.version 9.0
.target sm_100
.address_size 64

	// .globl	_Z8sgemv_v1PfS_S_ii

.visible .entry _Z8sgemv_v1PfS_S_ii(
	.param .u64 .ptr .align 1 _Z8sgemv_v1PfS_S_ii_param_0,
	.param .u64 .ptr .align 1 _Z8sgemv_v1PfS_S_ii_param_1,
	.param .u64 .ptr .align 1 _Z8sgemv_v1PfS_S_ii_param_2,
	.param .u32 _Z8sgemv_v1PfS_S_ii_param_3,
	.param .u32 _Z8sgemv_v1PfS_S_ii_param_4
)
{
	.reg .pred 	%p<10>;
	.reg .b32 	%r<31>;
	.reg .b32 	%f<55>;
	.reg .b64 	%rd<41>;

	ld.param.u64 	%rd8, [_Z8sgemv_v1PfS_S_ii_param_0];
	ld.param.u64 	%rd9, [_Z8sgemv_v1PfS_S_ii_param_1];
	ld.param.u64 	%rd7, [_Z8sgemv_v1PfS_S_ii_param_2];
	ld.param.u32 	%r16, [_Z8sgemv_v1PfS_S_ii_param_3];
	ld.param.u32 	%r17, [_Z8sgemv_v1PfS_S_ii_param_4];
	cvta.to.global.u64 	%rd1, %rd9;
	cvta.to.global.u64 	%rd2, %rd8;
	mov.u32 	%r18, %ctaid.x;
	mov.u32 	%r19, %ntid.x;
	mov.u32 	%r20, %tid.x;
	mad.lo.s32 	%r1, %r18, %r19, %r20;
	setp.lt.s32 	%p1, %r16, 1;
	@%p1 bra 	$L__BB0_12;
	cvta.to.global.u64 	%rd10, %rd7;
	mul.wide.s32 	%rd11, %r1, 4;
	add.s64 	%rd3, %rd10, %rd11;
	ld.global.f32 	%f52, [%rd3];
	and.b32  	%r2, %r16, 7;
	setp.lt.u32 	%p2, %r16, 8;
	mov.b32 	%r29, 0;
	@%p2 bra 	$L__BB0_4;
	and.b32  	%r29, %r16, 2147483640;
	neg.s32 	%r27, %r29;
	shl.b32 	%r5, %r1, 3;
	add.s64 	%rd40, %rd2, 16;
	mov.u32 	%r26, %r17;
$L__BB0_3:
	.pragma "nounroll";
	ld.global.f32 	%f9, [%rd40+-16];
	mul.wide.s32 	%rd12, %r26, 4;
	add.s64 	%rd13, %rd1, %rd12;
	ld.global.f32 	%f10, [%rd13];
	fma.rn.f32 	%f11, %f9, %f10, %f52;
	st.global.f32 	[%rd3], %f11;
	ld.global.f32 	%f12, [%rd40+-12];
	add.s64 	%rd15, %rd13, %rd11;
	ld.global.f32 	%f13, [%rd15];
	fma.rn.f32 	%f14, %f12, %f13, %f11;
	st.global.f32 	[%rd3], %f14;
	ld.global.f32 	%f15, [%rd40+-8];
	add.s64 	%rd16, %rd15, %rd11;
	ld.global.f32 	%f16, [%rd16];
	fma.rn.f32 	%f17, %f15, %f16, %f14;
	st.global.f32 	[%rd3], %f17;
	ld.global.f32 	%f18, [%rd40+-4];
	add.s64 	%rd17, %rd16, %rd11;
	ld.global.f32 	%f19, [%rd17];
	fma.rn.f32 	%f20, %f18, %f19, %f17;
	st.global.f32 	[%rd3], %f20;
	ld.global.f32 	%f21, [%rd40];
	add.s64 	%rd18, %rd17, %rd11;
	ld.global.f32 	%f22, [%rd18];
	fma.rn.f32 	%f23, %f21, %f22, %f20;
	st.global.f32 	[%rd3], %f23;
	ld.global.f32 	%f24, [%rd40+4];
	add.s64 	%rd19, %rd18, %rd11;
	ld.global.f32 	%f25, [%rd19];
	fma.rn.f32 	%f26, %f24, %f25, %f23;
	st.global.f32 	[%rd3], %f26;
	ld.global.f32 	%f27, [%rd40+8];
	add.s64 	%rd20, %rd19, %rd11;
	ld.global.f32 	%f28, [%rd20];
	fma.rn.f32 	%f29, %f27, %f28, %f26;
	st.global.f32 	[%rd3], %f29;
	ld.global.f32 	%f30, [%rd40+12];
	add.s64 	%rd21, %rd20, %rd11;
	ld.global.f32 	%f31, [%rd21];
	fma.rn.f32 	%f52, %f30, %f31, %f29;
	st.global.f32 	[%rd3], %f52;
	add.s32 	%r27, %r27, 8;
	add.s32 	%r26, %r26, %r5;
	add.s64 	%rd40, %rd40, 32;
	setp.ne.s32 	%p3, %r27, 0;
	@%p3 bra 	$L__BB0_3;
$L__BB0_4:
	setp.eq.s32 	%p4, %r2, 0;
	@%p4 bra 	$L__BB0_12;
	and.b32  	%r11, %r16, 3;
	setp.lt.u32 	%p5, %r2, 4;
	@%p5 bra 	$L__BB0_7;
	mul.wide.u32 	%rd22, %r29, 4;
	add.s64 	%rd23, %rd2, %rd22;
	ld.global.f32 	%f32, [%rd23];
	mad.lo.s32 	%r22, %r29, %r1, %r17;
	mul.wide.s32 	%rd24, %r22, 4;
	add.s64 	%rd25, %rd1, %rd24;
	ld.global.f32 	%f33, [%rd25];
	fma.rn.f32 	%f34, %f32, %f33, %f52;
	st.global.f32 	[%rd3], %f34;
	ld.global.f32 	%f35, [%rd23+4];
	add.s64 	%rd27, %rd25, %rd11;
	ld.global.f32 	%f36, [%rd27];
	fma.rn.f32 	%f37, %f35, %f36, %f34;
	st.global.f32 	[%rd3], %f37;
	ld.global.f32 	%f38, [%rd23+8];
	add.s64 	%rd28, %rd27, %rd11;
	ld.global.f32 	%f39, [%rd28];
	fma.rn.f32 	%f40, %f38, %f39, %f37;
	st.global.f32 	[%rd3], %f40;
	ld.global.f32 	%f41, [%rd23+12];
	add.s64 	%rd29, %rd28, %rd11;
	ld.global.f32 	%f42, [%rd29];
	fma.rn.f32 	%f52, %f41, %f42, %f40;
	st.global.f32 	[%rd3], %f52;
	add.s32 	%r29, %r29, 4;
$L__BB0_7:
	setp.eq.s32 	%p6, %r11, 0;
	@%p6 bra 	$L__BB0_12;
	setp.eq.s32 	%p7, %r11, 1;
	@%p7 bra 	$L__BB0_10;
	mul.wide.u32 	%rd30, %r29, 4;
	add.s64 	%rd31, %rd2, %rd30;
	ld.global.f32 	%f43, [%rd31];
	mad.lo.s32 	%r23, %r29, %r1, %r17;
	mul.wide.s32 	%rd32, %r23, 4;
	add.s64 	%rd33, %rd1, %rd32;
	ld.global.f32 	%f44, [%rd33];
	fma.rn.f32 	%f45, %f43, %f44, %f52;
	st.global.f32 	[%rd3], %f45;
	ld.global.f32 	%f46, [%rd31+4];
	add.s64 	%rd35, %rd33, %rd11;
	ld.global.f32 	%f47, [%rd35];
	fma.rn.f32 	%f52, %f46, %f47, %f45;
	st.global.f32 	[%rd3], %f52;
	add.s32 	%r29, %r29, 2;
$L__BB0_10:
	and.b32  	%r24, %r16, 1;
	setp.eq.b32 	%p8, %r24, 1;
	not.pred 	%p9, %p8;
	@%p9 bra 	$L__BB0_12;
	mul.wide.u32 	%rd36, %r29, 4;
	add.s64 	%rd37, %rd2, %rd36;
	ld.global.f32 	%f48, [%rd37];
	mad.lo.s32 	%r25, %r29, %r1, %r17;
	mul.wide.s32 	%rd38, %r25, 4;
	add.s64 	%rd39, %rd1, %rd38;
	ld.global.f32 	%f49, [%rd39];
	fma.rn.f32 	%f50, %f48, %f49, %f52;
	st.global.f32 	[%rd3], %f50;
$L__BB0_12:
	ret;

}
	// .globl	_Z8sgemv_v2PfS_S_ii
.visible .entry _Z8sgemv_v2PfS_S_ii(
	.param .u64 .ptr .align 1 _Z8sgemv_v2PfS_S_ii_param_0,
	.param .u64 .ptr .align 1 _Z8sgemv_v2PfS_S_ii_param_1,
	.param .u64 .ptr .align 1 _Z8sgemv_v2PfS_S_ii_param_2,
	.param .u32 _Z8sgemv_v2PfS_S_ii_param_3,
	.param .u32 _Z8sgemv_v2PfS_S_ii_param_4
)
{
	.reg .pred 	%p<19>;
	.reg .b32 	%r<148>;
	.reg .b32 	%f<126>;
	.reg .b64 	%rd<79>;

	ld.param.u64 	%rd6, [_Z8sgemv_v2PfS_S_ii_param_0];
	ld.param.u64 	%rd7, [_Z8sgemv_v2PfS_S_ii_param_1];
	ld.param.u64 	%rd5, [_Z8sgemv_v2PfS_S_ii_param_2];
	ld.param.u32 	%r75, [_Z8sgemv_v2PfS_S_ii_param_3];
	ld.param.u32 	%r76, [_Z8sgemv_v2PfS_S_ii_param_4];
	cvta.to.global.u64 	%rd1, %rd7;
	cvta.to.global.u64 	%rd2, %rd6;
	mov.u32 	%r77, %tid.x;
	shr.u32 	%r126, %r77, 5;
	and.b32  	%r2, %r77, 31;
	setp.ge.s32 	%p1, %r126, %r76;
	@%p1 bra 	$L__BB1_19;
	not.b32 	%r78, %r2;
	add.s32 	%r3, %r75, %r78;
	shr.u32 	%r79, %r3, 5;
	add.s32 	%r80, %r79, 1;
	and.b32  	%r4, %r80, 15;
	and.b32  	%r5, %r80, 7;
	and.b32  	%r6, %r80, 3;
	or.b32  	%r7, %r2, 384;
	or.b32  	%r8, %r2, 224;
	or.b32  	%r9, %r2, 64;
	or.b32  	%r10, %r2, 96;
	or.b32  	%r11, %r2, 32;
	and.b32  	%r81, %r80, 268435440;
	neg.s32 	%r12, %r81;
	mov.u32 	%r82, %ntid.x;
	shr.u32 	%r13, %r82, 5;
	cvta.to.global.u64 	%rd3, %rd5;
$L__BB1_2:
	setp.ge.s32 	%p2, %r2, %r75;
	mov.f32 	%f125, 0f00000000;
	@%p2 bra 	$L__BB1_16;
	setp.lt.u32 	%p3, %r3, 480;
	mov.f32 	%f125, 0f00000000;
	mov.u32 	%r147, %r2;
	@%p3 bra 	$L__BB1_6;
	or.b32  	%r83, %r2, 256;
	mad.lo.s32 	%r146, %r83, %r126, %r76;
	shl.b32 	%r16, %r126, 9;
	or.b32  	%r84, %r2, 288;
	mad.lo.s32 	%r145, %r84, %r126, %r76;
	or.b32  	%r85, %r2, 320;
	mad.lo.s32 	%r144, %r85, %r126, %r76;
	or.b32  	%r86, %r2, 352;
	mad.lo.s32 	%r143, %r86, %r126, %r76;
	mad.lo.s32 	%r142, %r7, %r126, %r76;
	or.b32  	%r87, %r2, 416;
	mad.lo.s32 	%r141, %r87, %r126, %r76;
	or.b32  	%r88, %r2, 448;
	mad.lo.s32 	%r140, %r88, %r126, %r76;
	or.b32  	%r89, %r2, 480;
	mad.lo.s32 	%r139, %r89, %r126, %r76;
	or.b32  	%r90, %r2, 128;
	mad.lo.s32 	%r138, %r90, %r126, %r76;
	or.b32  	%r91, %r2, 160;
	mad.lo.s32 	%r137, %r91, %r126, %r76;
	or.b32  	%r92, %r2, 192;
	mad.lo.s32 	%r136, %r92, %r126, %r76;
	mad.lo.s32 	%r135, %r8, %r126, %r76;
	mad.lo.s32 	%r134, %r9, %r126, %r76;
	mad.lo.s32 	%r133, %r10, %r126, %r76;
	mad.lo.s32 	%r132, %r11, %r126, %r76;
	mad.lo.s32 	%r131, %r2, %r126, %r76;
	mov.f32 	%f125, 0f00000000;
	mov.u32 	%r130, %r12;
	mov.u32 	%r147, %r2;
$L__BB1_5:
	.pragma "nounroll";
	mul.wide.u32 	%rd8, %r147, 4;
	add.s64 	%rd9, %rd2, %rd8;
	ld.global.f32 	%f20, [%rd9];
	mul.wide.s32 	%rd10, %r131, 4;
	add.s64 	%rd11, %rd1, %rd10;
	ld.global.f32 	%f21, [%rd11];
	fma.rn.f32 	%f22, %f20, %f21, %f125;
	ld.global.f32 	%f23, [%rd9+128];
	mul.wide.s32 	%rd12, %r132, 4;
	add.s64 	%rd13, %rd1, %rd12;
	ld.global.f32 	%f24, [%rd13];
	fma.rn.f32 	%f25, %f23, %f24, %f22;
	ld.global.f32 	%f26, [%rd9+256];
	mul.wide.s32 	%rd14, %r134, 4;
	add.s64 	%rd15, %rd1, %rd14;
	ld.global.f32 	%f27, [%rd15];
	fma.rn.f32 	%f28, %f26, %f27, %f25;
	ld.global.f32 	%f29, [%rd9+384];
	mul.wide.s32 	%rd16, %r133, 4;
	add.s64 	%rd17, %rd1, %rd16;
	ld.global.f32 	%f30, [%rd17];
	fma.rn.f32 	%f31, %f29, %f30, %f28;
	ld.global.f32 	%f32, [%rd9+512];
	mul.wide.s32 	%rd18, %r138, 4;
	add.s64 	%rd19, %rd1, %rd18;
	ld.global.f32 	%f33, [%rd19];
	fma.rn.f32 	%f34, %f32, %f33, %f31;
	ld.global.f32 	%f35, [%rd9+640];
	mul.wide.s32 	%rd20, %r137, 4;
	add.s64 	%rd21, %rd1, %rd20;
	ld.global.f32 	%f36, [%rd21];
	fma.rn.f32 	%f37, %f35, %f36, %f34;
	ld.global.f32 	%f38, [%rd9+768];
	mul.wide.s32 	%rd22, %r136, 4;
	add.s64 	%rd23, %rd1, %rd22;
	ld.global.f32 	%f39, [%rd23];
	fma.rn.f32 	%f40, %f38, %f39, %f37;
	ld.global.f32 	%f41, [%rd9+896];
	mul.wide.s32 	%rd24, %r135, 4;
	add.s64 	%rd25, %rd1, %rd24;
	ld.global.f32 	%f42, [%rd25];
	fma.rn.f32 	%f43, %f41, %f42, %f40;
	ld.global.f32 	%f44, [%rd9+1024];
	mul.wide.s32 	%rd26, %r146, 4;
	add.s64 	%rd27, %rd1, %rd26;
	ld.global.f32 	%f45, [%rd27];
	fma.rn.f32 	%f46, %f44, %f45, %f43;
	ld.global.f32 	%f47, [%rd9+1152];
	mul.wide.s32 	%rd28, %r145, 4;
	add.s64 	%rd29, %rd1, %rd28;
	ld.global.f32 	%f48, [%rd29];
	fma.rn.f32 	%f49, %f47, %f48, %f46;
	ld.global.f32 	%f50, [%rd9+1280];
	mul.wide.s32 	%rd30, %r144, 4;
	add.s64 	%rd31, %rd1, %rd30;
	ld.global.f32 	%f51, [%rd31];
	fma.rn.f32 	%f52, %f50, %f51, %f49;
	ld.global.f32 	%f53, [%rd9+1408];
	mul.wide.s32 	%rd32, %r143, 4;
	add.s64 	%rd33, %rd1, %rd32;
	ld.global.f32 	%f54, [%rd33];
	fma.rn.f32 	%f55, %f53, %f54, %f52;
	ld.global.f32 	%f56, [%rd9+1536];
	mul.wide.s32 	%rd34, %r142, 4;
	add.s64 	%rd35, %rd1, %rd34;
	ld.global.f32 	%f57, [%rd35];
	fma.rn.f32 	%f58, %f56, %f57, %f55;
	ld.global.f32 	%f59, [%rd9+1664];
	mul.wide.s32 	%rd36, %r141, 4;
	add.s64 	%rd37, %rd1, %rd36;
	ld.global.f32 	%f60, [%rd37];
	fma.rn.f32 	%f61, %f59, %f60, %f58;
	ld.global.f32 	%f62, [%rd9+1792];
	mul.wide.s32 	%rd38, %r140, 4;
	add.s64 	%rd39, %rd1, %rd38;
	ld.global.f32 	%f63, [%rd39];
	fma.rn.f32 	%f64, %f62, %f63, %f61;
	ld.global.f32 	%f65, [%rd9+1920];
	mul.wide.s32 	%rd40, %r139, 4;
	add.s64 	%rd41, %rd1, %rd40;
	ld.global.f32 	%f66, [%rd41];
	fma.rn.f32 	%f125, %f65, %f66, %f64;
	add.s32 	%r147, %r147, 512;
	add.s32 	%r146, %r146, %r16;
	add.s32 	%r145, %r145, %r16;
	add.s32 	%r144, %r144, %r16;
	add.s32 	%r143, %r143, %r16;
	add.s32 	%r142, %r142, %r16;
	add.s32 	%r141, %r141, %r16;
	add.s32 	%r140, %r140, %r16;
	add.s32 	%r139, %r139, %r16;
	add.s32 	%r138, %r138, %r16;
	add.s32 	%r137, %r137, %r16;
	add.s32 	%r136, %r136, %r16;
	add.s32 	%r135, %r135, %r16;
	add.s32 	%r134, %r134, %r16;
	add.s32 	%r133, %r133, %r16;
	add.s32 	%r132, %r132, %r16;
	add.s32 	%r131, %r131, %r16;
	add.s32 	%r130, %r130, 16;
	setp.eq.s32 	%p4, %r130, 0;
	@%p4 bra 	$L__BB1_6;
	bra.uni 	$L__BB1_5;
$L__BB1_6:
	setp.eq.s32 	%p5, %r4, 0;
	@%p5 bra 	$L__BB1_16;
	add.s32 	%r93, %r4, -1;
	setp.lt.u32 	%p6, %r93, 7;
	@%p6 bra 	$L__BB1_9;
	mul.wide.u32 	%rd42, %r147, 4;
	add.s64 	%rd43, %rd2, %rd42;
	ld.global.f32 	%f68, [%rd43];
	mad.lo.s32 	%r94, %r147, %r126, %r76;
	mul.wide.s32 	%rd44, %r94, 4;
	add.s64 	%rd45, %rd1, %rd44;
	ld.global.f32 	%f69, [%rd45];
	fma.rn.f32 	%f70, %f68, %f69, %f125;
	ld.global.f32 	%f71, [%rd43+128];
	shl.b32 	%r95, %r126, 5;
	add.s32 	%r96, %r94, %r95;
	mul.wide.s32 	%rd46, %r96, 4;
	add.s64 	%rd47, %rd1, %rd46;
	ld.global.f32 	%f72, [%rd47];
	fma.rn.f32 	%f73, %f71, %f72, %f70;
	ld.global.f32 	%f74, [%rd43+256];
	shl.b32 	%r97, %r126, 6;
	add.s32 	%r98, %r94, %r97;
	mul.wide.s32 	%rd48, %r98, 4;
	add.s64 	%rd49, %rd1, %rd48;
	ld.global.f32 	%f75, [%rd49];
	fma.rn.f32 	%f76, %f74, %f75, %f73;
	ld.global.f32 	%f77, [%rd43+384];
	add.s32 	%r99, %r98, %r95;
	mul.wide.s32 	%rd50, %r99, 4;
	add.s64 	%rd51, %rd1, %rd50;
	ld.global.f32 	%f78, [%rd51];
	fma.rn.f32 	%f79, %f77, %f78, %f76;
	ld.global.f32 	%f80, [%rd43+512];
	shl.b32 	%r100, %r126, 7;
	add.s32 	%r101, %r94, %r100;
	mul.wide.s32 	%rd52, %r101, 4;
	add.s64 	%rd53, %rd1, %rd52;
	ld.global.f32 	%f81, [%rd53];
	fma.rn.f32 	%f82, %f80, %f81, %f79;
	ld.global.f32 	%f83, [%rd43+640];
	add.s32 	%r102, %r101, %r95;
	mul.wide.s32 	%rd54, %r102, 4;
	add.s64 	%rd55, %rd1, %rd54;
	ld.global.f32 	%f84, [%rd55];
	fma.rn.f32 	%f85, %f83, %f84, %f82;
	ld.global.f32 	%f86, [%rd43+768];
	add.s32 	%r103, %r101, %r97;
	mul.wide.s32 	%rd56, %r103, 4;
	add.s64 	%rd57, %rd1, %rd56;
	ld.global.f32 	%f87, [%rd57];
	fma.rn.f32 	%f88, %f86, %f87, %f85;
	ld.global.f32 	%f89, [%rd43+896];
	add.s32 	%r104, %r103, %r95;
	mul.wide.s32 	%rd58, %r104, 4;
	add.s64 	%rd59, %rd1, %rd58;
	ld.global.f32 	%f90, [%rd59];
	fma.rn.f32 	%f125, %f89, %f90, %f88;
	add.s32 	%r147, %r147, 256;
$L__BB1_9:
	setp.eq.s32 	%p7, %r5, 0;
	@%p7 bra 	$L__BB1_16;
	add.s32 	%r105, %r5, -1;
	setp.lt.u32 	%p8, %r105, 3;
	@%p8 bra 	$L__BB1_12;
	mul.wide.u32 	%rd60, %r147, 4;
	add.s64 	%rd61, %rd2, %rd60;
	ld.global.f32 	%f92, [%rd61];
	mad.lo.s32 	%r106, %r147, %r126, %r76;
	mul.wide.s32 	%rd62, %r106, 4;
	add.s64 	%rd63, %rd1, %rd62;
	ld.global.f32 	%f93, [%rd63];
	fma.rn.f32 	%f94, %f92, %f93, %f125;
	ld.global.f32 	%f95, [%rd61+128];
	shl.b32 	%r107, %r126, 5;
	add.s32 	%r108, %r106, %r107;
	mul.wide.s32 	%rd64, %r108, 4;
	add.s64 	%rd65, %rd1, %rd64;
	ld.global.f32 	%f96, [%rd65];
	fma.rn.f32 	%f97, %f95, %f96, %f94;
	ld.global.f32 	%f98, [%rd61+256];
	shl.b32 	%r109, %r126, 6;
	add.s32 	%r110, %r106, %r109;
	mul.wide.s32 	%rd66, %r110, 4;
	add.s64 	%rd67, %rd1, %rd66;
	ld.global.f32 	%f99, [%rd67];
	fma.rn.f32 	%f100, %f98, %f99, %f97;
	ld.global.f32 	%f101, [%rd61+384];
	add.s32 	%r111, %r110, %r107;
	mul.wide.s32 	%rd68, %r111, 4;
	add.s64 	%rd69, %rd1, %rd68;
	ld.global.f32 	%f102, [%rd69];
	fma.rn.f32 	%f125, %f101, %f102, %f100;
	add.s32 	%r147, %r147, 128;
$L__BB1_12:
	setp.eq.s32 	%p9, %r6, 0;
	@%p9 bra 	$L__BB1_16;
	setp.eq.s32 	%p10, %r6, 1;
	mul.wide.u32 	%rd70, %r147, 4;
	add.s64 	%rd4, %rd2, %rd70;
	ld.global.f32 	%f103, [%rd4];
	mad.lo.s32 	%r37, %r147, %r126, %r76;
	mul.wide.s32 	%rd71, %r37, 4;
	add.s64 	%rd72, %rd1, %rd71;
	ld.global.f32 	%f104, [%rd72];
	fma.rn.f32 	%f125, %f103, %f104, %f125;
	@%p10 bra 	$L__BB1_16;
	setp.eq.s32 	%p11, %r6, 2;
	ld.global.f32 	%f105, [%rd4+128];
	shl.b32 	%r112, %r126, 5;
	add.s32 	%r113, %r37, %r112;
	mul.wide.s32 	%rd73, %r113, 4;
	add.s64 	%rd74, %rd1, %rd73;
	ld.global.f32 	%f106, [%rd74];
	fma.rn.f32 	%f125, %f105, %f106, %f125;
	@%p11 bra 	$L__BB1_16;
	ld.global.f32 	%f107, [%rd4+256];
	shl.b32 	%r114, %r126, 6;
	add.s32 	%r115, %r37, %r114;
	mul.wide.s32 	%rd75, %r115, 4;
	add.s64 	%rd76, %rd1, %rd75;
	ld.global.f32 	%f108, [%rd76];
	fma.rn.f32 	%f125, %f107, %f108, %f125;
$L__BB1_16:
	setp.ne.s32 	%p12, %r2, 0;
	mov.b32 	%r116, %f125;
	shfl.sync.bfly.b32	%r117|%p13, %r116, 16, 31, -1;
	mov.b32 	%f109, %r117;
	add.f32 	%f110, %f125, %f109;
	mov.b32 	%r118, %f110;
	shfl.sync.bfly.b32	%r119|%p14, %r118, 8, 31, -1;
	mov.b32 	%f111, %r119;
	add.f32 	%f112, %f110, %f111;
	mov.b32 	%r120, %f112;
	shfl.sync.bfly.b32	%r121|%p15, %r120, 4, 31, -1;
	mov.b32 	%f113, %r121;
	add.f32 	%f114, %f112, %f113;
	mov.b32 	%r122, %f114;
	shfl.sync.bfly.b32	%r123|%p16, %r122, 2, 31, -1;
	mov.b32 	%f115, %r123;
	add.f32 	%f116, %f114, %f115;
	mov.b32 	%r124, %f116;
	shfl.sync.bfly.b32	%r125|%p17, %r124, 1, 31, -1;
	mov.b32 	%f117, %r125;
	add.f32 	%f15, %f116, %f117;
	@%p12 bra 	$L__BB1_18;
	mul.wide.u32 	%rd77, %r126, 4;
	add.s64 	%rd78, %rd3, %rd77;
	st.global.f32 	[%rd78], %f15;
$L__BB1_18:
	add.s32 	%r126, %r126, %r13;
	setp.lt.s32 	%p18, %r126, %r76;
	@%p18 bra 	$L__BB1_2;
$L__BB1_19:
	ret;

}


// ===== COMPILED SASS (sm_100) =====

	.target	sm_100

	.elftype	@"ET_EXEC"


//--------------------- .note.nv.tkinfo           --------------------------
	.section	.note.nv.tkinfo,"",@"SHT_NOTE"
	.sectionflags	@"SHF_NOTE_NV_TKINFO"
	.tkinfo
        /*0018*/ 	.word	0x00000002
        /*0030*/ 	.string	""
        /*0030*/ 	.string	"ptxas"
        /*0030*/ 	.string	"Cuda compilation tools, release 13.0, V13.0.88"
        /*0030*/ 	.string	"Build cuda_13.0.r13.0/compiler.36424714_0"
        /*0030*/ 	.string	"-arch sm_100 -m 64 "



//--------------------- .note.nv.cuinfo           --------------------------
	.section	.note.nv.cuinfo,"",@"SHT_NOTE"
	.sectionflags	@"SHF_NOTE_NV_CUINFO"
        /*0018*/ 	.short	0x0002
        /*001a*/ 	.short	0x0064
        /*001c*/ 	.short	0x0082
	.zero		2


//--------------------- .nv.info                  --------------------------
	.section	.nv.info,"",@"SHT_CUDA_INFO"
	.align	4


	//----- nvinfo : EIATTR_REGCOUNT
	.align		4
        /*0000*/ 	.byte	0x04, 0x2f
        /*0002*/ 	.short	(.L_1 - .L_0)
	.align		4
.L_0:
        /*0004*/ 	.word	index@(_Z8sgemv_v1PfS_S_ii)
        /*0008*/ 	.word	0x0000001a


	//----- nvinfo : EIATTR_FRAME_SIZE
	.align		4
.L_1:
        /*000c*/ 	.byte	0x04, 0x11
        /*000e*/ 	.short	(.L_3 - .L_2)
	.align		4
.L_2:
        /*0010*/ 	.word	index@(_Z8sgemv_v1PfS_S_ii)
        /*0014*/ 	.word	0x00000000


	//----- nvinfo : EIATTR_REGCOUNT
	.align		4
.L_3:
        /*0018*/ 	.byte	0x04, 0x2f
        /*001a*/ 	.short	(.L_5 - .L_4)
	.align		4
.L_4:
        /*001c*/ 	.word	index@(_Z8sgemv_v2PfS_S_ii)
        /*0020*/ 	.word	0x00000028


	//----- nvinfo : EIATTR_FRAME_SIZE
	.align		4
.L_5:
        /*0024*/ 	.byte	0x04, 0x11
        /*0026*/ 	.short	(.L_7 - .L_6)
	.align		4
.L_6:
        /*0028*/ 	.word	index@(_Z8sgemv_v2PfS_S_ii)
        /*002c*/ 	.word	0x00000000


	//----- nvinfo : EIATTR_MIN_STACK_SIZE
	.align		4
.L_7:
        /*0030*/ 	.byte	0x04, 0x12
        /*0032*/ 	.short	(.L_9 - .L_8)
	.align		4
.L_8:
        /*0034*/ 	.word	index@(_Z8sgemv_v2PfS_S_ii)
        /*0038*/ 	.word	0x00000000


	//----- nvinfo : EIATTR_MIN_STACK_SIZE
	.align		4
.L_9:
        /*003c*/ 	.byte	0x04, 0x12
        /*003e*/ 	.short	(.L_11 - .L_10)
	.align		4
.L_10:
        /*0040*/ 	.word	index@(_Z8sgemv_v1PfS_S_ii)
        /*0044*/ 	.word	0x00000000
.L_11:


//--------------------- .nv.compat                --------------------------
	.section	.nv.compat,"",@"SHT_CUDA_COMPAT_INFO"
	.align	4
        /*0000*/ 	.byte	0x02, 0x09, 0x00, 0x00, 0x02, 0x02, 0x01, 0x00, 0x02, 0x05, 0x05, 0x00, 0x03, 0x07, 0x01, 0x01
        /*0010*/ 	.byte	0x02, 0x03, 0x00, 0x00, 0x02, 0x06, 0x01, 0x00, 0x04, 0x0b, 0x08, 0x00, 0x09, 0x00, 0x00, 0x00
        /*0020*/ 	.byte	0x00, 0x00, 0x00, 0x00


//--------------------- .nv.info._Z8sgemv_v2PfS_S_ii --------------------------
	.section	.nv.info._Z8sgemv_v2PfS_S_ii,"",@"SHT_CUDA_INFO"
	.sectionflags	@""
	.align	4


	//----- nvinfo : EIATTR_CUDA_API_VERSION
	.align		4
        /*0000*/ 	.byte	0x04, 0x37
        /*0002*/ 	.short	(.L_13 - .L_12)
.L_12:
        /*0004*/ 	.word	0x00000082


	//----- nvinfo : EIATTR_KPARAM_INFO
	.align		4
.L_13:
        /*0008*/ 	.byte	0x04, 0x17
        /*000a*/ 	.short	(.L_15 - .L_14)
.L_14:
        /*000c*/ 	.word	0x00000000
        /*0010*/ 	.short	0x0004
        /*0012*/ 	.short	0x001c
        /*0014*/ 	.byte	0x00, 0xf0, 0x11, 0x00


	//----- nvinfo : EIATTR_KPARAM_INFO
	.align		4
.L_15:
        /*0018*/ 	.byte	0x04, 0x17
        /*001a*/ 	.short	(.L_17 - .L_16)
.L_16:
        /*001c*/ 	.word	0x00000000
        /*0020*/ 	.short	0x0003
        /*0022*/ 	.short	0x0018
        /*0024*/ 	.byte	0x00, 0xf0, 0x11, 0x00


	//----- nvinfo : EIATTR_KPARAM_INFO
	.align		4
.L_17:
        /*0028*/ 	.byte	0x04, 0x17
        /*002a*/ 	.short	(.L_19 - .L_18)
.L_18:
        /*002c*/ 	.word	0x00000000
        /*0030*/ 	.short	0x0002
        /*0032*/ 	.short	0x0010
        /*0034*/ 	.byte	0x00, 0xf5, 0x21, 0x00


	//----- nvinfo : EIATTR_KPARAM_INFO
	.align		4
.L_19:
        /*0038*/ 	.byte	0x04, 0x17
        /*003a*/ 	.short	(.L_21 - .L_20)
.L_20:
        /*003c*/ 	.word	0x00000000
        /*0040*/ 	.short	0x0001
        /*0042*/ 	.short	0x0008
        /*0044*/ 	.byte	0x00, 0xf5, 0x21, 0x00


	//----- nvinfo : EIATTR_KPARAM_INFO
	.align		4
.L_21:
        /*0048*/ 	.byte	0x04, 0x17
        /*004a*/ 	.short	(.L_23 - .L_22)
.L_22:
        /*004c*/ 	.word	0x00000000
        /*0050*/ 	.short	0x0000
        /*0052*/ 	.short	0x0000
        /*0054*/ 	.byte	0x00, 0xf5, 0x21, 0x00


	//----- nvinfo : EIATTR_SPARSE_MMA_MASK
	.align		4
.L_23:
        /*0058*/ 	.byte	0x03, 0x50
        /*005a*/ 	.short	0x0000


	//----- nvinfo : EIATTR_MAXREG_COUNT
	.align		4
        /*005c*/ 	.byte	0x03, 0x1b
        /*005e*/ 	.short	0x00ff


	//----- nvinfo : EIATTR_MERCURY_ISA_VERSION
	.align		4
        /*0060*/ 	.byte	0x03, 0x5f
        /*0062*/ 	.short	0x0101


	//----- nvinfo : EIATTR_COOP_GROUP_MASK_REGIDS
	.align		4
        /*0064*/ 	.byte	0x04, 0x29
        /*0066*/ 	.short	(.L_25 - .L_24)


	//   ....[0]....
.L_24:
        /*0068*/ 	.word	0xffffffff


	//   ....[1]....
        /*006c*/ 	.word	0xffffffff


	//   ....[2]....
        /*0070*/ 	.word	0xffffffff


	//   ....[3]....
        /*0074*/ 	.word	0xffffffff


	//   ....[4]....
        /*0078*/ 	.word	0xffffffff


	//   ....[5]....
        /*007c*/ 	.word	0x0500000b


	//   ....[6]....
        /*0080*/ 	.word	0x0500000b


	//   ....[7]....
        /*0084*/ 	.word	0x0500000b


	//   ....[8]....
        /*0088*/ 	.word	0x0500000b


	//   ....[9]....
        /*008c*/ 	.word	0x0500000b


	//----- nvinfo : EIATTR_COOP_GROUP_INSTR_OFFSETS
	.align		4
.L_25:
        /*0090*/ 	.byte	0x04, 0x28
        /*0092*/ 	.short	(.L_27 - .L_26)


	//   ....[0]....
.L_26:
        /*0094*/ 	.word	0x00001070


	//   ....[1]....
        /*0098*/ 	.word	0x00001090


	//   ....[2]....
        /*009c*/ 	.word	0x000010b0


	//   ....[3]....
        /*00a0*/ 	.word	0x000010d0


	//   ....[4]....
        /*00a4*/ 	.word	0x000010f0


	//   ....[5]....
        /*00a8*/ 	.word	0x000011f0


	//   ....[6]....
        /*00ac*/ 	.word	0x00001280


	//   ....[7]....
        /*00b0*/ 	.word	0x000012f0


	//   ....[8]....
        /*00b4*/ 	.word	0x00001360


	//   ....[9]....
        /*00b8*/ 	.word	0x000013c0


	//----- nvinfo : EIATTR_VRC_CTA_INIT_COUNT
	.align		4
.L_27:
        /*00bc*/ 	.byte	0x02, 0x4a
	.zero		1
	.zero		1


	//----- nvinfo : EIATTR_EXIT_INSTR_OFFSETS
	.align		4
        /*00c0*/ 	.byte	0x04, 0x1c
        /*00c2*/ 	.short	(.L_29 - .L_28)


	//   ....[0]....
.L_28:
        /*00c4*/ 	.word	0x00000050


	//   ....[1]....
        /*00c8*/ 	.word	0x00001180


	//----- nvinfo : EIATTR_CRS_STACK_SIZE
	.align		4
.L_29:
        /*00cc*/ 	.byte	0x04, 0x1e
        /*00ce*/ 	.short	(.L_31 - .L_30)
.L_30:
        /*00d0*/ 	.word	0x00000000


	//----- nvinfo : EIATTR_CBANK_PARAM_SIZE
	.align		4
.L_31:
        /*00d4*/ 	.byte	0x03, 0x19
        /*00d6*/ 	.short	0x0020


	//----- nvinfo : EIATTR_PARAM_CBANK
	.align		4
        /*00d8*/ 	.byte	0x04, 0x0a
        /*00da*/ 	.short	(.L_33 - .L_32)
	.align		4
.L_32:
        /*00dc*/ 	.word	index@(.nv.constant0._Z8sgemv_v2PfS_S_ii)
        /*00e0*/ 	.short	0x0380
        /*00e2*/ 	.short	0x0020


	//----- nvinfo : EIATTR_SW_WAR
	.align		4
.L_33:
        /*00e4*/ 	.byte	0x04, 0x36
        /*00e6*/ 	.short	(.L_35 - .L_34)
.L_34:
        /*00e8*/ 	.word	0x00000008
.L_35:


//--------------------- .nv.info._Z8sgemv_v1PfS_S_ii --------------------------
	.section	.nv.info._Z8sgemv_v1PfS_S_ii,"",@"SHT_CUDA_INFO"
	.sectionflags	@""
	.align	4


	//----- nvinfo : EIATTR_CUDA_API_VERSION
	.align		4
        /*0000*/ 	.byte	0x04, 0x37
        /*0002*/ 	.short	(.L_37 - .L_36)
.L_36:
        /*0004*/ 	.word	0x00000082


	//----- nvinfo : EIATTR_KPARAM_INFO
	.align		4
.L_37:
        /*0008*/ 	.byte	0x04, 0x17
        /*000a*/ 	.short	(.L_39 - .L_38)
.L_38:
        /*000c*/ 	.word	0x00000000
        /*0010*/ 	.short	0x0004
        /*0012*/ 	.short	0x001c
        /*0014*/ 	.byte	0x00, 0xf0, 0x11, 0x00


	//----- nvinfo : EIATTR_KPARAM_INFO
	.align		4
.L_39:
        /*0018*/ 	.byte	0x04, 0x17
        /*001a*/ 	.short	(.L_41 - .L_40)
.L_40:
        /*001c*/ 	.word	0x00000000
        /*0020*/ 	.short	0x0003
        /*0022*/ 	.short	0x0018
        /*0024*/ 	.byte	0x00, 0xf0, 0x11, 0x00


	//----- nvinfo : EIATTR_KPARAM_INFO
	.align		4
.L_41:
        /*0028*/ 	.byte	0x04, 0x17
        /*002a*/ 	.short	(.L_43 - .L_42)
.L_42:
        /*002c*/ 	.word	0x00000000
        /*0030*/ 	.short	0x0002
        /*0032*/ 	.short	0x0010
        /*0034*/ 	.byte	0x00, 0xf5, 0x21, 0x00


	//----- nvinfo : EIATTR_KPARAM_INFO
	.align		4
.L_43:
        /*0038*/ 	.byte	0x04, 0x17
        /*003a*/ 	.short	(.L_45 - .L_44)
.L_44:
        /*003c*/ 	.word	0x00000000
        /*0040*/ 	.short	0x0001
        /*0042*/ 	.short	0x0008
        /*0044*/ 	.byte	0x00, 0xf5, 0x21, 0x00


	//----- nvinfo : EIATTR_KPARAM_INFO
	.align		4
.L_45:
        /*0048*/ 	.byte	0x04, 0x17
        /*004a*/ 	.short	(.L_47 - .L_46)
.L_46:
        /*004c*/ 	.word	0x00000000
        /*0050*/ 	.short	0x0000
        /*0052*/ 	.short	0x0000
        /*0054*/ 	.byte	0x00, 0xf5, 0x21, 0x00


	//----- nvinfo : EIATTR_SPARSE_MMA_MASK
	.align		4
.L_47:
        /*0058*/ 	.byte	0x03, 0x50
        /*005a*/ 	.short	0x0000


	//----- nvinfo : EIATTR_MAXREG_COUNT
	.align		4
        /*005c*/ 	.byte	0x03, 0x1b
        /*005e*/ 	.short	0x00ff


	//----- nvinfo : EIATTR_MERCURY_ISA_VERSION
	.align		4
        /*0060*/ 	.byte	0x03, 0x5f
        /*0062*/ 	.short	0x0101


	//----- nvinfo : EIATTR_VRC_CTA_INIT_COUNT
	.align		4
        /*0064*/ 	.byte	0x02, 0x4a
	.zero		1
	.zero		1


	//----- nvinfo : EIATTR_EXIT_INSTR_OFFSETS
	.align		4
        /*0068*/ 	.byte	0x04, 0x1c
        /*006a*/ 	.short	(.L_49 - .L_48)


	//   ....[0]....
.L_48:
        /*006c*/ 	.word	0x00000070


	//   ....[1]....
        /*0070*/ 	.word	0x00000490


	//   ....[2]....
        /*0074*/ 	.word	0x00000680


	//   ....[3]....
        /*0078*/ 	.word	0x000007d0


	//   ....[4]....
        /*007c*/ 	.word	0x00000880


	//----- nvinfo : EIATTR_CBANK_PARAM_SIZE
	.align		4
.L_49:
        /*0080*/ 	.byte	0x03, 0x19
        /*0082*/ 	.short	0x0020


	//----- nvinfo : EIATTR_PARAM_CBANK
	.align		4
        /*0084*/ 	.byte	0x04, 0x0a
        /*0086*/ 	.short	(.L_51 - .L_50)
	.align		4
.L_50:
        /*0088*/ 	.word	index@(.nv.constant0._Z8sgemv_v1PfS_S_ii)
        /*008c*/ 	.short	0x0380
        /*008e*/ 	.short	0x0020


	//----- nvinfo : EIATTR_SW_WAR
	.align		4
.L_51:
        /*0090*/ 	.byte	0x04, 0x36
        /*0092*/ 	.short	(.L_53 - .L_52)
.L_52:
        /*0094*/ 	.word	0x00000008
.L_53:


//--------------------- .nv.callgraph             --------------------------
	.section	.nv.callgraph,"",@"SHT_CUDA_CALLGRAPH"
	.align	4
	.sectionentsize	8
	.align		4
        /*0000*/ 	.word	0x00000000
	.align		4
        /*0004*/ 	.word	0xffffffff
	.align		4
        /*0008*/ 	.word	0x00000000
	.align		4
        /*000c*/ 	.word	0xfffffffe
	.align		4
        /*0010*/ 	.word	0x00000000
	.align		4
        /*0014*/ 	.word	0xfffffffd
	.align		4
        /*0018*/ 	.word	0x00000000
	.align		4
        /*001c*/ 	.word	0xfffffffc


//--------------------- .text._Z8sgemv_v2PfS_S_ii --------------------------
	.section	.text._Z8sgemv_v2PfS_S_ii,"ax",@progbits
	.align	128
        .global         _Z8sgemv_v2PfS_S_ii
        .type           _Z8sgemv_v2PfS_S_ii,@function
        .size           _Z8sgemv_v2PfS_S_ii,(.L_x_24 - _Z8sgemv_v2PfS_S_ii)
        .other          _Z8sgemv_v2PfS_S_ii,@"STO_CUDA_ENTRY STV_DEFAULT"
_Z8sgemv_v2PfS_S_ii:
.text._Z8sgemv_v2PfS_S_ii:
[----:B------:R-:W-:Y:S01]  /*0000*/  LDC R1, c[0x0][0x37c] ;  /* 0x0000df00ff017b82 */ /* 0x000fe20000000800 */
[----:B------:R-:W0:Y:S01]  /*0010*/  S2R R2, SR_TID.X ;  /* 0x0000000000027919 */ /* 0x000e220000002100 */
[----:B------:R-:W1:Y:S01]  /*0020*/  LDCU UR4, c[0x0][0x39c] ;  /* 0x00007380ff0477ac */ /* 0x000e620008000800 */
[----:B0-----:R-:W-:-:S04]  /*0030*/  SHF.R.U32.HI R3, RZ, 0x5, R2 ;  /* 0x00000005ff037819 */ /* 0x001fc80000011602 */
[----:B-1----:R-:W-:-:S13]  /*0040*/  ISETP.GE.AND P0, PT, R3, UR4, PT ;  /* 0x0000000403007c0c */ /* 0x002fda000bf06270 */
[----:B------:R-:W-:Y:S05]  /*0050*/  @P0 EXIT ;  /* 0x000000000000094d */ /* 0x000fea0003800000 */
[----:B------:R-:W0:Y:S01]  /*0060*/  LDC R0, c[0x0][0x360] ;  /* 0x0000d800ff007b82 */ /* 0x000e220000000800 */
[----:B------:R-:W1:Y:S01]  /*0070*/  LDCU UR6, c[0x0][0x398] ;  /* 0x00007300ff0677ac */ /* 0x000e620008000800 */
[----:B------:R-:W-:Y:S01]  /*0080*/  LOP3.LUT R2, R2, 0x1f, RZ, 0xc0, !PT ;  /* 0x0000001f02027812 */ /* 0x000fe200078ec0ff */
[----:B------:R-:W2:Y:S03]  /*0090*/  LDCU.64 UR4, c[0x0][0x358] ;  /* 0x00006b00ff0477ac */ /* 0x000ea60008000a00 */
[----:B------:R-:W-:-:S04]  /*00a0*/  LOP3.LUT R4, RZ, R2, RZ, 0x33, !PT ;  /* 0x00000002ff047212 */ /* 0x000fc800078e33ff */
[----:B-1----:R-:W-:-:S07]  /*00b0*/  IADD3 R4, PT, PT, R4, UR6, RZ ;  /* 0x0000000604047c10 */ /* 0x002fce000fffe0ff */
.L_x_10:
[----:B------:R-:W1:Y:S01]  /*00c0*/  LDCU UR6, c[0x0][0x398] ;  /* 0x00007300ff0677ac */ /* 0x000e620008000800 */
[----:B------:R-:W-:Y:S01]  /*00d0*/  BSSY.RECONVERGENT B0, `(.L_x_0) ;  /* 0x00000f6000007945 */ /* 0x000fe20003800200 */
[----:B------:R-:W-:Y:S01]  /*00e0*/  HFMA2 R21, -RZ, RZ, 0, 0 ;  /* 0x00000000ff157431 */ /* 0x000fe200000001ff */
[----:B-1----:R-:W-:-:S13]  /*00f0*/  ISETP.GE.AND P0, PT, R2, UR6, PT ;  /* 0x0000000602007c0c */ /* 0x002fda000bf06270 */
[----:B------:R-:W-:Y:S05]  /*0100*/  @P0 BRA `(.L_x_1) ;  /* 0x0000000c00c80947 */ /* 0x000fea0003800000 */
[----:B------:R-:W-:Y:S01]  /*0110*/  ISETP.GE.U32.AND P0, PT, R4, 0x1e0, PT ;  /* 0x000001e00400780c */ /* 0x000fe20003f06070 */
[----:B------:R-:W-:Y:S01]  /*0120*/  BSSY.RECONVERGENT B1, `(.L_x_2) ;  /* 0x0000080000017945 */ /* 0x000fe20003800200 */
[----:B------:R-:W-:Y:S02]  /*0130*/  MOV R21, RZ ;  /* 0x000000ff00157202 */ /* 0x000fe40000000f00 */
[----:B------:R-:W-:-:S09]  /*0140*/  MOV R34, R2 ;  /* 0x0000000200227202 */ /* 0x000fd20000000f00 */
[----:B------:R-:W-:Y:S05]  /*0150*/  @!P0 BRA `(.L_x_3) ;  /* 0x0000000400f08947 */ /* 0x000fea0003800000 */
[----:B------:R-:W1:Y:S01]  /*0160*/  LDCU UR6, c[0x0][0x39c] ;  /* 0x00007380ff0677ac */ /* 0x000e620008000800 */
[----:B------:R-:W-:Y:S02]  /*0170*/  LEA.HI R5, R4, 0x1, RZ, 0x1b ;  /* 0x0000000104057811 */ /* 0x000fe400078fd8ff */
[C---:B------:R-:W-:Y:S02]  /*0180*/  LOP3.LUT R8, R2.reuse, 0x100, RZ, 0xfc, !PT ;  /* 0x0000010002087812 */ /* 0x040fe400078efcff */
[C---:B------:R-:W-:Y:S02]  /*0190*/  LOP3.LUT R6, R2.reuse, 0x120, RZ, 0xfc, !PT ;  /* 0x0000012002067812 */ /* 0x040fe400078efcff */
[C---:B------:R-:W-:Y:S02]  /*01a0*/  LOP3.LUT R10, R2.reuse, 0x140, RZ, 0xfc, !PT ;  /* 0x00000140020a7812 */ /* 0x040fe400078efcff */
[C---:B------:R-:W-:Y:S02]  /*01b0*/  LOP3.LUT R12, R2.reuse, 0x160, RZ, 0xfc, !PT ;  /* 0x00000160020c7812 */ /* 0x040fe400078efcff */
[----:B------:R-:W-:-:S02]  /*01c0*/  LOP3.LUT R14, R2, 0x180, RZ, 0xfc, !PT ;  /* 0x00000180020e7812 */ /* 0x000fc400078efcff */
[C---:B------:R-:W-:Y:S02]  /*01d0*/  LOP3.LUT R16, R2.reuse, 0x1a0, RZ, 0xfc, !PT ;  /* 0x000001a002107812 */ /* 0x040fe400078efcff */
[C---:B------:R-:W-:Y:S02]  /*01e0*/  LOP3.LUT R18, R2.reuse, 0x1c0, RZ, 0xfc, !PT ;  /* 0x000001c002127812 */ /* 0x040fe400078efcff */
[----:B------:R-:W-:Y:S01]  /*01f0*/  LOP3.LUT R20, R2, 0x1e0, RZ, 0xfc, !PT ;  /* 0x000001e002147812 */ /* 0x000fe200078efcff */
[-C--:B-1----:R-:W-:Y:S01]  /*0200*/  IMAD R8, R8, R3.reuse, UR6 ;  /* 0x0000000608087e24 */ /* 0x082fe2000f8e0203 */
[----:B------:R-:W-:Y:S01]  /*0210*/  LOP3.LUT R22, R2, 0x80, RZ, 0xfc, !PT ;  /* 0x0000008002167812 */ /* 0x000fe200078efcff */
[-C--:B------:R-:W-:Y:S01]  /*0220*/  IMAD R6, R6, R3.reuse, UR6 ;  /* 0x0000000606067e24 */ /* 0x080fe2000f8e0203 */
        /* <DEDUP_REMOVED lines=14> */
[----:B------:R-:W-:Y:S01]  /*0310*/  MOV R21, RZ ;  /* 0x000000ff00157202 */ /* 0x000fe20000000f00 */
[-C--:B------:R-:W-:Y:S01]  /*0320*/  IMAD R7, R24, R3.reuse, UR6 ;  /* 0x0000000618077e24 */ /* 0x080fe2000f8e0203 */
[----:B------:R-:W-:Y:S01]  /*0330*/  MOV R34, R2 ;  /* 0x0000000200227202 */ /* 0x000fe20000000f00 */
[-C--:B------:R-:W-:Y:S01]  /*0340*/  IMAD R9, R26, R3.reuse, UR6 ;  /* 0x000000061a097e24 */ /* 0x080fe2000f8e0203 */
[----:B------:R-:W-:Y:S01]  /*0350*/  IADD3 R5, PT, PT, -R5, RZ, RZ ;  /* 0x000000ff05057210 */ /* 0x000fe20007ffe1ff */
[----:B------:R-:W-:-:S02]  /*0360*/  IMAD R11, R28, R3, UR6 ;  /* 0x000000061c0b7e24 */ /* 0x000fc4000f8e0203 */
[-C--:B------:R-:W-:Y:S02]  /*0370*/  IMAD R13, R30, R3.reuse, UR6 ;  /* 0x000000061e0d7e24 */ /* 0x080fe4000f8e0203 */
[-C--:B------:R-:W-:Y:S02]  /*0380*/  IMAD R15, R32, R3.reuse, UR6 ;  /* 0x00000006200f7e24 */ /* 0x080fe4000f8e0203 */
[-C--:B------:R-:W-:Y:S02]  /*0390*/  IMAD R17, R36, R3.reuse, UR6 ;  /* 0x0000000624117e24 */ /* 0x080fe4000f8e0203 */
[----:B------:R-:W-:-:S07]  /*03a0*/  IMAD R19, R2, R3, UR6 ;  /* 0x0000000602137e24 */ /* 0x000fce000f8e0203 */
.L_x_4:
[----:B------:R-:W1:Y:S08]  /*03b0*/  LDC.64 R26, c[0x0][0x388] ;  /* 0x0000e200ff1a7b82 */ /* 0x000e700000000a00 */
[----:B------:R-:W3:Y:S01]  /*03c0*/  LDC.64 R24, c[0x0][0x380] ;  /* 0x0000e000ff187b82 */ /* 0x000ee20000000a00 */
[----:B-1----:R-:W-:-:S04]  /*03d0*/  IMAD.WIDE R28, R19, 0x4, R26 ;  /* 0x00000004131c7825 */ /* 0x002fc800078e021a */
[----:B------:R-:W-:Y:S02]  /*03e0*/  IMAD.WIDE R30, R17, 0x4, R26 ;  /* 0x00000004111e7825 */ /* 0x000fe400078e021a */
[----:B--2---:R-:W2:Y:S02]  /*03f0*/  LDG.E R28, desc[UR4][R28.64] ;  /* 0x000000041c1c7981 */ /* 0x004ea4000c1e1900 */
[----:B---3--:R-:W-:Y:S02]  /*0400*/  IMAD.WIDE.U32 R24, R34, 0x4, R24 ;  /* 0x0000000422187825 */ /* 0x008fe400078e0018 */
[----:B------:R1:W3:Y:S04]  /*0410*/  LDG.E R33, desc[UR4][R30.64] ;  /* 0x000000041e217981 */ /* 0x0002e8000c1e1900 */
[----:B------:R-:W2:Y:S04]  /*0420*/  LDG.E R32, desc[UR4][R24.64] ;  /* 0x0000000418207981 */ /* 0x000ea8000c1e1900 */
[----:B------:R-:W3:Y:S01]  /*0430*/  LDG.E R23, desc[UR4][R24.64+0x80] ;  /* 0x0000800418177981 */ /* 0x000ee2000c1e1900 */
[----:B-1----:R-:W-:-:S03]  /*0440*/  IMAD.WIDE R30, R13, 0x4, R26 ;  /* 0x000000040d1e7825 */ /* 0x002fc600078e021a */
[----:B------:R-:W4:Y:S04]  /*0450*/  LDG.E R36, desc[UR4][R24.64+0x100] ;  /* 0x0001000418247981 */ /* 0x000f28000c1e1900 */
[----:B------:R-:W4:Y:S04]  /*0460*/  LDG.E R35, desc[UR4][R30.64] ;  /* 0x000000041e237981 */ /* 0x000f28000c1e1900 */
[----:B------:R-:W5:Y:S01]  /*0470*/  LDG.E R30, desc[UR4][R24.64+0x200] ;  /* 0x00020004181e7981 */ /* 0x000f62000c1e1900 */
[----:B--2---:R-:W-:-:S04]  /*0480*/  FFMA R32, R32, R28, R21 ;  /* 0x0000001c20207223 */ /* 0x004fc80000000015 */
[----:B---3--:R-:W-:Y:S01]  /*0490*/  FFMA R21, R23, R33, R32 ;  /* 0x0000002117157223 */ /* 0x008fe20000000020 */
[--C-:B------:R-:W-:Y:S01]  /*04a0*/  IMAD.WIDE R32, R15, 0x4, R26.reuse ;  /* 0x000000040f207825 */ /* 0x100fe200078e021a */
[----:B------:R-:W2:Y:S03]  /*04b0*/  LDG.E R23, desc[UR4][R24.64+0x180] ;  /* 0x0001800418177981 */ /* 0x000ea6000c1e1900 */
[----:B------:R-:W-:Y:S02]  /*04c0*/  IMAD.WIDE R28, R22, 0x4, R26 ;  /* 0x00000004161c7825 */ /* 0x000fe400078e021a */
[----:B------:R-:W2:Y:S02]  /*04d0*/  LDG.E R32, desc[UR4][R32.64] ;  /* 0x0000000420207981 */ /* 0x000ea4000c1e1900 */
[----:B----4-:R-:W-:Y:S02]  /*04e0*/  FFMA R21, R36, R35, R21 ;  /* 0x0000002324157223 */ /* 0x010fe40000000015 */
[----:B------:R-:W5:Y:S01]  /*04f0*/  LDG.E R28, desc[UR4][R28.64] ;  /* 0x000000041c1c7981 */ /* 0x000f62000c1e1900 */
[----:B------:R-:W-:-:S03]  /*0500*/  IMAD.WIDE R36, R7, 0x4, R26 ;  /* 0x0000000407247825 */ /* 0x000fc600078e021a */
[----:B------:R-:W3:Y:S04]  /*0510*/  LDG.E R35, desc[UR4][R24.64+0x280] ;  /* 0x0002800418237981 */ /* 0x000ee8000c1e1900 */
[----:B------:R-:W3:Y:S01]  /*0520*/  LDG.E R36, desc[UR4][R36.64] ;  /* 0x0000000424247981 */ /* 0x000ee2000c1e1900 */
[----:B--2---:R-:W-:-:S03]  /*0530*/  FFMA R21, R23, R32, R21 ;  /* 0x0000002017157223 */ /* 0x004fc60000000015 */
[----:B------:R-:W2:Y:S01]  /*0540*/  LDG.E R23, desc[UR4][R24.64+0x300] ;  /* 0x0003000418177981 */ /* 0x000ea2000c1e1900 */
[----:B-----5:R-:W-:Y:S01]  /*0550*/  FFMA R21, R30, R28, R21 ;  /* 0x0000001c1e157223 */ /* 0x020fe20000000015 */
[----:B------:R-:W-:-:S04]  /*0560*/  IMAD.WIDE R30, R9, 0x4, R26 ;  /* 0x00000004091e7825 */ /* 0x000fc800078e021a */
[----:B------:R-:W-:Y:S02]  /*0570*/  IMAD.WIDE R32, R11, 0x4, R26 ;  /* 0x000000040b207825 */ /* 0x000fe400078e021a */
[----:B------:R-:W2:Y:S02]  /*0580*/  LDG.E R30, desc[UR4][R30.64] ;  /* 0x000000041e1e7981 */ /* 0x000ea4000c1e1900 */
[----:B---3--:R-:W-:Y:S02]  /*0590*/  FFMA R21, R35, R36, R21 ;  /* 0x0000002423157223 */ /* 0x008fe40000000015 */
[----:B------:R-:W3:Y:S01]  /*05a0*/  LDG.E R32, desc[UR4][R32.64] ;  /* 0x0000000420207981 */ /* 0x000ee2000c1e1900 */
[----:B------:R-:W-:-:S03]  /*05b0*/  IMAD.WIDE R28, R8, 0x4, R26 ;  /* 0x00000004081c7825 */ /* 0x000fc600078e021a */
[----:B------:R-:W3:Y:S04]  /*05c0*/  LDG.E R36, desc[UR4][R24.64+0x380] ;  /* 0x0003800418247981 */ /* 0x000ee8000c1e1900 */
[----:B------:R1:W4:Y:S04]  /*05d0*/  LDG.E R37, desc[UR4][R28.64] ;  /* 0x000000041c257981 */ /* 0x000328000c1e1900 */
[----:B------:R-:W4:Y:S04]  /*05e0*/  LDG.E R35, desc[UR4][R24.64+0x400] ;  /* 0x0004000418237981 */ /* 0x000f28000c1e1900 */
[----:B------:R-:W5:Y:S01]  /*05f0*/  LDG.E R33, desc[UR4][R24.64+0x500] ;  /* 0x0005000418217981 */ /* 0x000f62000c1e1900 */
[----:B-1----:R-:W-:-:S04]  /*0600*/  IMAD.WIDE R28, R6, 0x4, R26 ;  /* 0x00000004061c7825 */ /* 0x002fc800078e021a */
[----:B--2---:R-:W-:Y:S01]  /*0610*/  FFMA R21, R23, R30, R21 ;  /* 0x0000001e17157223 */ /* 0x004fe20000000015 */
[----:B------:R-:W-:Y:S01]  /*0620*/  IMAD.WIDE R30, R10, 0x4, R26 ;  /* 0x000000040a1e7825 */ /* 0x000fe200078e021a */
[----:B------:R1:W2:Y:S05]  /*0630*/  LDG.E R23, desc[UR4][R28.64] ;  /* 0x000000041c177981 */ /* 0x0002aa000c1e1900 */
[----:B------:R-:W5:Y:S01]  /*0640*/  LDG.E R30, desc[UR4][R30.64] ;  /* 0x000000041e1e7981 */ /* 0x000f62000c1e1900 */
[----:B---3--:R-:W-:-:S03]  /*0650*/  FFMA R21, R36, R32, R21 ;  /* 0x0000002024157223 */ /* 0x008fc60000000015 */
[----:B------:R-:W2:Y:S01]  /*0660*/  LDG.E R32, desc[UR4][R24.64+0x480] ;  /* 0x0004800418207981 */ /* 0x000ea2000c1e1900 */
[----:B----4-:R-:W-:Y:S01]  /*0670*/  FFMA R21, R35, R37, R21 ;  /* 0x0000002523157223 */ /* 0x010fe20000000015 */
[--C-:B------:R-:W-:Y:S02]  /*0680*/  IMAD.WIDE R36, R12, 0x4, R26.reuse ;  /* 0x000000040c247825 */ /* 0x100fe400078e021a */
[----:B------:R-:W3:Y:S04]  /*0690*/  LDG.E R35, desc[UR4][R24.64+0x580] ;  /* 0x0005800418237981 */ /* 0x000ee8000c1e1900 */
[----:B------:R-:W3:Y:S01]  /*06a0*/  LDG.E R36, desc[UR4][R36.64] ;  /* 0x0000000424247981 */ /* 0x000ee2000c1e1900 */
[----:B-1----:R-:W-:-:S06]  /*06b0*/  IMAD.WIDE R28, R16, 0x4, R26 ;  /* 0x00000004101c7825 */ /* 0x002fcc00078e021a */
[----:B------:R-:W4:Y:S04]  /*06c0*/  LDG.E R28, desc[UR4][R28.64] ;  /* 0x000000041c1c7981 */ /* 0x000f28000c1e1900 */
[----:B------:R-:W4:Y:S01]  /*06d0*/  LDG.E R37, desc[UR4][R24.64+0x780] ;  /* 0x0007800418257981 */ /* 0x000f22000c1e1900 */
[----:B--2---:R-:W-:-:S03]  /*06e0*/  FFMA R21, R32, R23, R21 ;  /* 0x0000001720157223 */ /* 0x004fc60000000015 */
[----:B------:R-:W2:Y:S01]  /*06f0*/  LDG.E R23, desc[UR4][R24.64+0x600] ;  /* 0x0006000418177981 */ /* 0x000ea2000c1e1900 */
[----:B-----5:R-:W-:Y:S01]  /*0700*/  FFMA R21, R33, R30, R21 ;  /* 0x0000001e21157223 */ /* 0x020fe20000000015 */
[----:B------:R-:W-:-:S04]  /*0710*/  IMAD.WIDE R32, R14, 0x4, R26 ;  /* 0x000000040e207825 */ /* 0x000fc800078e021a */
[----:B------:R-:W-:Y:S02]  /*0720*/  IMAD.WIDE R30, R18, 0x4, R26 ;  /* 0x00000004121e7825 */ /* 0x000fe400078e021a */
[----:B------:R-:W2:Y:S02]  /*0730*/  LDG.E R32, desc[UR4][R32.64] ;  /* 0x0000000420207981 */ /* 0x000ea4000c1e1900 */
[----:B---3--:R-:W-:Y:S01]  /*0740*/  FFMA R21, R35, R36, R21 ;  /* 0x0000002423157223 */ /* 0x008fe20000000015 */
[----:B------:R-:W-:Y:S01]  /*0750*/  IMAD.WIDE R26, R20, 0x4, R26 ;  /* 0x00000004141a7825 */ /* 0x000fe200078e021a */
[----:B------:R-:W4:Y:S04]  /*0760*/  LDG.E R36, desc[UR4][R24.64+0x680] ;  /* 0x0006800418247981 */ /* 0x000f28000c1e1900 */
[----:B------:R-:W3:Y:S04]  /*0770*/  LDG.E R30, desc[UR4][R30.64] ;  /* 0x000000041e1e7981 */ /* 0x000ee8000c1e1900 */
[----:B------:R-:W3:Y:S04]  /*0780*/  LDG.E R35, desc[UR4][R24.64+0x700] ;  /* 0x0007000418237981 */ /* 0x000ee8000c1e1900 */
[----:B------:R-:W5:Y:S01]  /*0790*/  LDG.E R26, desc[UR4][R26.64] ;  /* 0x000000041a1a7981 */ /* 0x000f62000c1e1900 */
[----:B------:R-:W-:-:S04]  /*07a0*/  IADD3 R5, PT, PT, R5, 0x10, RZ ;  /* 0x0000001005057810 */ /* 0x000fc80007ffe0ff */
[----:B------:R-:W-:Y:S02]  /*07b0*/  ISETP.NE.AND P0, PT, R5, RZ, PT ;  /* 0x000000ff0500720c */ /* 0x000fe40003f05270 */
[C---:B------:R-:W-:Y:S02]  /*07c0*/  LEA R8, R3.reuse, R8, 0x9 ;  /* 0x0000000803087211 */ /* 0x040fe400078e48ff */
[C---:B------:R-:W-:Y:S02]  /*07d0*/  LEA R6, R3.reuse, R6, 0x9 ;  /* 0x0000000603067211 */ /* 0x040fe400078e48ff */
[C---:B------:R-:W-:Y:S02]  /*07e0*/  LEA R10, R3.reuse, R10, 0x9 ;  /* 0x0000000a030a7211 */ /* 0x040fe400078e48ff */
[C---:B------:R-:W-:Y:S02]  /*07f0*/  LEA R12, R3.reuse, R12, 0x9 ;  /* 0x0000000c030c7211 */ /* 0x040fe400078e48ff */
[----:B------:R-:W-:-:S02]  /*0800*/  LEA R14, R3, R14, 0x9 ;  /* 0x0000000e030e7211 */ /* 0x000fc400078e48ff */
[C---:B------:R-:W-:Y:S02]  /*0810*/  LEA R16, R3.reuse, R16, 0x9 ;  /* 0x0000001003107211 */ /* 0x040fe400078e48ff */
        /* <DEDUP_REMOVED lines=9> */
[----:B------:R-:W-:Y:S02]  /*08b0*/  LEA R19, R3, R19, 0x9 ;  /* 0x0000001303137211 */ /* 0x000fe400078e48ff */
[----:B------:R-:W-:Y:S01]  /*08c0*/  IADD3 R34, PT, PT, R34, 0x200, RZ ;  /* 0x0000020022227810 */ /* 0x000fe20007ffe0ff */
[----:B--2---:R-:W-:-:S04]  /*08d0*/  FFMA R21, R23, R32, R21 ;  /* 0x0000002017157223 */ /* 0x004fc80000000015 */
[----:B----4-:R-:W-:-:S04]  /*08e0*/  FFMA R21, R36, R28, R21 ;  /* 0x0000001c24157223 */ /* 0x010fc80000000015 */
[----:B---3--:R-:W-:-:S04]  /*08f0*/  FFMA R21, R35, R30, R21 ;  /* 0x0000001e23157223 */ /* 0x008fc80000000015 */
[----:B-----5:R-:W-:Y:S01]  /*0900*/  FFMA R21, R37, R26, R21 ;  /* 0x0000001a25157223 */ /* 0x020fe20000000015 */
[----:B------:R-:W-:Y:S06]  /*0910*/  @P0 BRA `(.L_x_4) ;  /* 0xfffffff800a40947 */ /* 0x000fec000383ffff */
.L_x_3:
[----:B--2---:R-:W-:Y:S05]  /*0920*/  BSYNC.RECONVERGENT B1 ;  /* 0x0000000000017941 */ /* 0x004fea0003800200 */
.L_x_2:
[----:B------:R-:W-:-:S04]  /*0930*/  LEA.HI R18, R4, 0x1, RZ, 0x1b ;  /* 0x0000000104127811 */ /* 0x000fc800078fd8ff */
[----:B------:R-:W-:-:S04]  /*0940*/  LOP3.LUT R6, R18, 0xf, RZ, 0xc0, !PT ;  /* 0x0000000f12067812 */ /* 0x000fc800078ec0ff */
[----:B------:R-:W-:-:S13]  /*0950*/  ISETP.NE.AND P0, PT, R6, RZ, PT ;  /* 0x000000ff0600720c */ /* 0x000fda0003f05270 */
[----:B------:R-:W-:Y:S05]  /*0960*/  @!P0 BRA `(.L_x_1) ;  /* 0x0000000400b08947 */ /* 0x000fea0003800000 */
[----:B------:R-:W-:Y:S01]  /*0970*/  IADD3 R6, PT, PT, R6, -0x1, RZ ;  /* 0xffffffff06067810 */ /* 0x000fe20007ffe0ff */
[----:B------:R-:W-:Y:S01]  /*0980*/  BSSY.RECONVERGENT B1, `(.L_x_5) ;  /* 0x0000032000017945 */ /* 0x000fe20003800200 */
[----:B------:R-:W-:Y:S02]  /*0990*/  LOP3.LUT R5, R18, 0x7, RZ, 0xc0, !PT ;  /* 0x0000000712057812 */ /* 0x000fe400078ec0ff */
[----:B------:R-:W-:Y:S02]  /*09a0*/  ISETP.GE.U32.AND P0, PT, R6, 0x7, PT ;  /* 0x000000070600780c */ /* 0x000fe40003f06070 */
[----:B------:R-:W-:-:S11]  /*09b0*/  ISETP.NE.AND P1, PT, R5, RZ, PT ;  /* 0x000000ff0500720c */ /* 0x000fd60003f25270 */
[----:B------:R-:W-:Y:S05]  /*09c0*/  @!P0 BRA `(.L_x_6) ;  /* 0x0000000000b48947 */ /* 0x000fea0003800000 */
[----:B------:R-:W1:Y:S01]  /*09d0*/  LDCU UR6, c[0x0][0x39c] ;  /* 0x00007380ff0677ac */ /* 0x000e620008000800 */
[----:B------:R-:W2:Y:S08]  /*09e0*/  LDC.64 R8, c[0x0][0x388] ;  /* 0x0000e200ff087b82 */ /* 0x000eb00000000a00 */
[----:B------:R-:W3:Y:S01]  /*09f0*/  LDC.64 R6, c[0x0][0x380] ;  /* 0x0000e000ff067b82 */ /* 0x000ee20000000a00 */
[----:B-1----:R-:W-:-:S05]  /*0a00*/  IMAD R10, R34, R3, UR6 ;  /* 0x00000006220a7e24 */ /* 0x002fca000f8e0203 */
[CC--:B------:R-:W-:Y:S01]  /*0a10*/  LEA R15, R3.reuse, R10.reuse, 0x5 ;  /* 0x0000000a030f7211 */ /* 0x0c0fe200078e28ff */
[----:B--2---:R-:W-:Y:S01]  /*0a20*/  IMAD.WIDE R12, R10, 0x4, R8 ;  /* 0x000000040a0c7825 */ /* 0x004fe200078e0208 */
[----:B------:R-:W-:-:S03]  /*0a30*/  LEA R16, R3, R10, 0x6 ;  /* 0x0000000a03107211 */ /* 0x000fc600078e30ff */
[----:B------:R-:W-:Y:S01]  /*0a40*/  IMAD.WIDE R14, R15, 0x4, R8 ;  /* 0x000000040f0e7825 */ /* 0x000fe200078e0208 */
[----:B------:R1:W2:Y:S03]  /*0a50*/  LDG.E R20, desc[UR4][R12.64] ;  /* 0x000000040c147981 */ /* 0x0002a6000c1e1900 */
[----:B---3--:R-:W-:Y:S01]  /*0a60*/  IMAD.WIDE.U32 R6, R34, 0x4, R6 ;  /* 0x0000000422067825 */ /* 0x008fe200078e0006 */
[C---:B------:R-:W-:Y:S01]  /*0a70*/  LEA R11, R3.reuse, R16, 0x5 ;  /* 0x00000010030b7211 */ /* 0x040fe200078e28ff */
[----:B------:R3:W4:Y:S04]  /*0a80*/  LDG.E R24, desc[UR4][R14.64] ;  /* 0x000000040e187981 */ /* 0x000728000c1e1900 */
[----:B------:R-:W2:Y:S01]  /*0a90*/  LDG.E R22, desc[UR4][R6.64] ;  /* 0x0000000406167981 */ /* 0x000ea2000c1e1900 */
[----:B------:R-:W-:Y:S01]  /*0aa0*/  IMAD.WIDE R16, R16, 0x4, R8 ;  /* 0x0000000410107825 */ /* 0x000fe200078e0208 */
[----:B------:R-:W-:-:S02]  /*0ab0*/  LEA R28, R3, R10, 0x7 ;  /* 0x0000000a031c7211 */ /* 0x000fc400078e38ff */
[----:B------:R-:W4:Y:S01]  /*0ac0*/  LDG.E R19, desc[UR4][R6.64+0x80] ;  /* 0x0000800406137981 */ /* 0x000f22000c1e1900 */
[--C-:B------:R-:W-:Y:S01]  /*0ad0*/  IMAD.WIDE R10, R11, 0x4, R8.reuse ;  /* 0x000000040b0a7825 */ /* 0x100fe200078e0208 */
[----:B------:R-:W-:Y:S02]  /*0ae0*/  LEA R27, R3, R28, 0x5 ;  /* 0x0000001c031b7211 */ /* 0x000fe400078e28ff */
[----:B------:R5:W4:Y:S01]  /*0af0*/  LDG.E R26, desc[UR4][R16.64] ;  /* 0x00000004101a7981 */ /* 0x000b22000c1e1900 */
[----:B-1----:R-:W-:-:S03]  /*0b00*/  IMAD.WIDE R12, R28, 0x4, R8 ;  /* 0x000000041c0c7825 */ /* 0x002fc600078e0208 */
[----:B------:R-:W4:Y:S01]  /*0b10*/  LDG.E R23, desc[UR4][R6.64+0x100] ;  /* 0x0001000406177981 */ /* 0x000f22000c1e1900 */
[----:B------:R-:W-:Y:S01]  /*0b20*/  LEA R28, R3, R28, 0x6 ;  /* 0x0000001c031c7211 */ /* 0x000fe200078e30ff */
[--C-:B---3--:R-:W-:Y:S02]  /*0b30*/  IMAD.WIDE R14, R27, 0x4, R8.reuse ;  /* 0x000000041b0e7825 */ /* 0x108fe400078e0208 */
[----:B------:R-:W3:Y:S04]  /*0b40*/  LDG.E R10, desc[UR4][R10.64] ;  /* 0x000000040a0a7981 */ /* 0x000ee8000c1e1900 */
[----:B------:R-:W3:Y:S01]  /*0b50*/  LDG.E R25, desc[UR4][R6.64+0x180] ;  /* 0x0001800406197981 */ /* 0x000ee2000c1e1900 */
[----:B------:R-:W-:Y:S01]  /*0b60*/  LEA R29, R3, R28, 0x5 ;  /* 0x0000001c031d7211 */ /* 0x000fe200078e28ff */
[----:B-----5:R-:W-:-:S02]  /*0b70*/  IMAD.WIDE R16, R28, 0x4, R8 ;  /* 0x000000041c107825 */ /* 0x020fc400078e0208 */
[----:B------:R-:W5:Y:S04]  /*0b80*/  LDG.E R12, desc[UR4][R12.64] ;  /* 0x000000040c0c7981 */ /* 0x000f68000c1e1900 */
[----:B------:R-:W5:Y:S01]  /*0b90*/  LDG.E R27, desc[UR4][R6.64+0x200] ;  /* 0x00020004061b7981 */ /* 0x000f62000c1e1900 */
[----:B------:R-:W-:-:S03]  /*0ba0*/  IMAD.WIDE R8, R29, 0x4, R8 ;  /* 0x000000041d087825 */ /* 0x000fc600078e0208 */
[----:B------:R-:W5:Y:S04]  /*0bb0*/  LDG.E R15, desc[UR4][R14.64] ;  /* 0x000000040e0f7981 */ /* 0x000f68000c1e1900 */
[----:B------:R-:W5:Y:S04]  /*0bc0*/  LDG.E R28, desc[UR4][R6.64+0x280] ;  /* 0x00028004061c7981 */ /* 0x000f68000c1e1900 */
[----:B------:R-:W5:Y:S04]  /*0bd0*/  LDG.E R16, desc[UR4][R16.64] ;  /* 0x0000000410107981 */ /* 0x000f68000c1e1900 */
[----:B------:R-:W5:Y:S04]  /*0be0*/  LDG.E R30, desc[UR4][R6.64+0x300] ;  /* 0x00030004061e7981 */ /* 0x000f68000c1e1900 */
[----:B------:R-:W5:Y:S04]  /*0bf0*/  LDG.E R8, desc[UR4][R8.64] ;  /* 0x0000000408087981 */ /* 0x000f68000c1e1900 */
[----:B------:R-:W5:Y:S01]  /*0c00*/  LDG.E R32, desc[UR4][R6.64+0x380] ;  /* 0x0003800406207981 */ /* 0x000f62000c1e1900 */
[----:B------:R-:W-:Y:S01]  /*0c10*/  IADD3 R34, PT, PT, R34, 0x100, RZ ;  /* 0x0000010022227810 */ /* 0x000fe20007ffe0ff */
[----:B--2---:R-:W-:-:S04]  /*0c20*/  FFMA R20, R22, R20, R21 ;  /* 0x0000001416147223 */ /* 0x004fc80000000015 */
[----:B----4-:R-:W-:-:S04]  /*0c30*/  FFMA R20, R19, R24, R20 ;  /* 0x0000001813147223 */ /* 0x010fc80000000014 */
[----:B------:R-:W-:-:S04]  /*0c40*/  FFMA R20, R23, R26, R20 ;  /* 0x0000001a17147223 */ /* 0x000fc80000000014 */
[----:B---3--:R-:W-:-:S04]  /*0c50*/  FFMA R10, R25, R10, R20 ;  /* 0x0000000a190a7223 */ /* 0x008fc80000000014 */
[----:B-----5:R-:W-:-:S04]  /*0c60*/  FFMA R27, R27, R12, R10 ;  /* 0x0000000c1b1b7223 */ /* 0x020fc8000000000a */
[----:B------:R-:W-:-:S04]  /*0c70*/  FFMA R15, R28, R15, R27 ;  /* 0x0000000f1c0f7223 */ /* 0x000fc8000000001b */
[----:B------:R-:W-:-:S04]  /*0c80*/  FFMA R15, R30, R16, R15 ;  /* 0x000000101e0f7223 */ /* 0x000fc8000000000f */
[----:B------:R-:W-:-:S07]  /*0c90*/  FFMA R21, R32, R8, R15 ;  /* 0x0000000820157223 */ /* 0x000fce000000000f */
.L_x_6:
[----:B------:R-:W-:Y:S05]  /*0ca0*/  BSYNC.RECONVERGENT B1 ;  /* 0x0000000000017941 */ /* 0x000fea0003800200 */
.L_x_5:
        /* <DEDUP_REMOVED lines=14> */
[----:B------:R-:W-:-:S04]  /*0d90*/  IMAD.WIDE R12, R13, 0x4, R8 ;  /* 0x000000040d0c7825 */ /* 0x000fc800078e0208 */
[----:B---3--:R-:W-:Y:S01]  /*0da0*/  IMAD.WIDE.U32 R6, R34, 0x4, R6 ;  /* 0x0000000422067825 */ /* 0x008fe200078e0006 */
[----:B------:R-:W2:Y:S01]  /*0db0*/  LDG.E R10, desc[UR4][R10.64] ;  /* 0x000000040a0a7981 */ /* 0x000ea2000c1e1900 */
[----:B------:R-:W-:-:S03]  /*0dc0*/  LEA R17, R3, R14, 0x5 ;  /* 0x0000000e03117211 */ /* 0x000fc600078e28ff */
[----:B------:R-:W2:Y:S01]  /*0dd0*/  LDG.E R16, desc[UR4][R6.64] ;  /* 0x0000000406107981 */ /* 0x000ea2000c1e1900 */
[----:B------:R-:W-:-:S03]  /*0de0*/  IMAD.WIDE R14, R14, 0x4, R8 ;  /* 0x000000040e0e7825 */ /* 0x000fc600078e0208 */
[----:B------:R-:W3:Y:S01]  /*0df0*/  LDG.E R12, desc[UR4][R12.64] ;  /* 0x000000040c0c7981 */ /* 0x000ee2000c1e1900 */
[----:B------:R-:W-:-:S03]  /*0e00*/  IMAD.WIDE R8, R17, 0x4, R8 ;  /* 0x0000000411087825 */ /* 0x000fc600078e0208 */
[----:B------:R-:W3:Y:S04]  /*0e10*/  LDG.E R5, desc[UR4][R6.64+0x80] ;  /* 0x0000800406057981 */ /* 0x000ee8000c1e1900 */
[----:B------:R-:W4:Y:S04]  /*0e20*/  LDG.E R14, desc[UR4][R14.64] ;  /* 0x000000040e0e7981 */ /* 0x000f28000c1e1900 */
[----:B------:R-:W4:Y:S04]  /*0e30*/  LDG.E R20, desc[UR4][R6.64+0x100] ;  /* 0x0001000406147981 */ /* 0x000f28000c1e1900 */
[----:B------:R-:W5:Y:S04]  /*0e40*/  LDG.E R8, desc[UR4][R8.64] ;  /* 0x0000000408087981 */ /* 0x000f68000c1e1900 */
[----:B------:R-:W5:Y:S01]  /*0e50*/  LDG.E R22, desc[UR4][R6.64+0x180] ;  /* 0x0001800406167981 */ /* 0x000f62000c1e1900 */
[----:B------:R-:W-:Y:S01]  /*0e60*/  IADD3 R34, PT, PT, R34, 0x80, RZ ;  /* 0x0000008022227810 */ /* 0x000fe20007ffe0ff */
[----:B--2---:R-:W-:-:S04]  /*0e70*/  FFMA R10, R16, R10, R21 ;  /* 0x0000000a100a7223 */ /* 0x004fc80000000015 */
[----:B---3--:R-:W-:-:S04]  /*0e80*/  FFMA R5, R5, R12, R10 ;  /* 0x0000000c05057223 */ /* 0x008fc8000000000a */
[----:B----4-:R-:W-:-:S04]  /*0e90*/  FFMA R5, R20, R14, R5 ;  /* 0x0000000e14057223 */ /* 0x010fc80000000005 */
[----:B-----5:R-:W-:-:S07]  /*0ea0*/  FFMA R21, R22, R8, R5 ;  /* 0x0000000816157223 */ /* 0x020fce0000000005 */
.L_x_8:
[----:B------:R-:W-:Y:S05]  /*0eb0*/  BSYNC.RECONVERGENT B1 ;  /* 0x0000000000017941 */ /* 0x000fea0003800200 */
.L_x_7:
[----:B------:R-:W-:Y:S05]  /*0ec0*/  @!P1 BRA `(.L_x_1) ;  /* 0x0000000000589947 */ /* 0x000fea0003800000 */
[----:B------:R-:W1:Y:S01]  /*0ed0*/  LDC.64 R8, c[0x0][0x388] ;  /* 0x0000e200ff087b82 */ /* 0x000e620000000a00 */
[----:B------:R-:W2:Y:S07]  /*0ee0*/  LDCU UR6, c[0x0][0x39c] ;  /* 0x00007380ff0677ac */ /* 0x000eae0008000800 */
[----:B------:R-:W3:Y:S01]  /*0ef0*/  LDC.64 R10, c[0x0][0x380] ;  /* 0x0000e000ff0a7b82 */ /* 0x000ee20000000a00 */
[----:B--2---:R-:W-:-:S04]  /*0f00*/  IMAD R14, R34, R3, UR6 ;  /* 0x00000006220e7e24 */ /* 0x004fc8000f8e0203 */
[----:B-1----:R-:W-:-:S06]  /*0f10*/  IMAD.WIDE R6, R14, 0x4, R8 ;  /* 0x000000040e067825 */ /* 0x002fcc00078e0208 */
[----:B------:R-:W2:Y:S01]  /*0f20*/  LDG.E R6, desc[UR4][R6.64] ;  /* 0x0000000406067981 */ /* 0x000ea2000c1e1900 */
[----:B---3--:R-:W-:-:S05]  /*0f30*/  IMAD.WIDE.U32 R10, R34, 0x4, R10 ;  /* 0x00000004220a7825 */ /* 0x008fca00078e000a */
[----:B------:R-:W2:Y:S01]  /*0f40*/  LDG.E R12, desc[UR4][R10.64] ;  /* 0x000000040a0c7981 */ /* 0x000ea2000c1e1900 */
[----:B------:R-:W-:Y:S01]  /*0f50*/  ISETP.NE.AND P0, PT, R18, 0x1, PT ;  /* 0x000000011200780c */ /* 0x000fe20003f05270 */
[----:B--2---:R-:W-:-:S12]  /*0f60*/  FFMA R21, R12, R6, R21 ;  /* 0x000000060c157223 */ /* 0x004fd80000000015 */
[----:B------:R-:W-:Y:S05]  /*0f70*/  @!P0 BRA `(.L_x_1) ;  /* 0x00000000002c8947 */ /* 0x000fea0003800000 */
[----:B------:R-:W-:Y:S01]  /*0f80*/  ISETP.NE.AND P0, PT, R18, 0x2, PT ;  /* 0x000000021200780c */ /* 0x000fe20003f05270 */
[----:B------:R-:W2:Y:S01]  /*0f90*/  LDG.E R12, desc[UR4][R10.64+0x80] ;  /* 0x000080040a0c7981 */ /* 0x000ea2000c1e1900 */
[----:B------:R-:W-:-:S05]  /*0fa0*/  LEA R7, R3, R14, 0x5 ;  /* 0x0000000e03077211 */ /* 0x000fca00078e28ff */
[----:B------:R-:W-:-:S06]  /*0fb0*/  IMAD.WIDE R6, R7, 0x4, R8 ;  /* 0x0000000407067825 */ /* 0x000fcc00078e0208 */
[----:B------:R-:W-:Y:S01]  /*0fc0*/  @P0 LEA R5, R3, R14, 0x6 ;  /* 0x0000000e03050211 */ /* 0x000fe200078e30ff */
[----:B------:R-:W2:Y:S04]  /*0fd0*/  LDG.E R6, desc[UR4][R6.64] ;  /* 0x0000000406067981 */ /* 0x000ea8000c1e1900 */
[----:B------:R-:W-:Y:S01]  /*0fe0*/  @P0 IMAD.WIDE R8, R5, 0x4, R8 ;  /* 0x0000000405080825 */ /* 0x000fe200078e0208 */
[----:B------:R-:W3:Y:S05]  /*0ff0*/  @P0 LDG.E R14, desc[UR4][R10.64+0x100] ;  /* 0x000100040a0e0981 */ /* 0x000eea000c1e1900 */
[----:B------:R-:W3:Y:S01]  /*1000*/  @P0 LDG.E R8, desc[UR4][R8.64] ;  /* 0x0000000408080981 */ /* 0x000ee2000c1e1900 */
[----:B--2---:R-:W-:-:S04]  /*1010*/  FFMA R21, R12, R6, R21 ;  /* 0x000000060c157223 */ /* 0x004fc80000000015 */
[----:B---3--:R-:W-:-:S07]  /*1020*/  @P0 FFMA R21, R14, R8, R21 ;  /* 0x000000080e150223 */ /* 0x008fce0000000015 */
.L_x_1:
[----:B--2---:R-:W-:Y:S05]  /*1030*/  BSYNC.RECONVERGENT B0 ;  /* 0x0000000000007941 */ /* 0x004fea0003800200 */
.L_x_0:
[----:B------:R-:W-:Y:S01]  /*1040*/  UMOV UR6, 0xffffffff ;  /* 0xffffffff00067882 */ /* 0x000fe20000000000 */
[----:B------:R-:W-:Y:S02]  /*1050*/  ISETP.NE.AND P0, PT, R2, RZ, PT ;  /* 0x000000ff0200720c */ /* 0x000fe40003f05270 */
[----:B------:R-:W-:Y:S11]  /*1060*/  BRA.DIV UR6, `(.L_x_9) ;  /* 0x0000000206487947 */ /* 0x000ff6000b800000 */
[----:B------:R-:W1:Y:S02]  /*1070*/  SHFL.BFLY PT, R6, R21, 0x10, 0x1f ;  /* 0x0e001f0015067f89 */ /* 0x000e6400000e0000 */
[----:B-1----:R-:W-:-:S05]  /*1080*/  FADD R6, R6, R21 ;  /* 0x0000001506067221 */ /* 0x002fca0000000000 */
[----:B------:R-:W1:Y:S02]  /*1090*/  SHFL.BFLY PT, R5, R6, 0x8, 0x1f ;  /* 0x0d001f0006057f89 */ /* 0x000e6400000e0000 */
[----:B-1----:R-:W-:-:S05]  /*10a0*/  FADD R5, R6, R5 ;  /* 0x0000000506057221 */ /* 0x002fca0000000000 */
[----:B------:R-:W1:Y:S02]  /*10b0*/  SHFL.BFLY PT, R8, R5, 0x4, 0x1f ;  /* 0x0c801f0005087f89 */ /* 0x000e6400000e0000 */
[----:B-1----:R-:W-:-:S05]  /*10c0*/  FADD R8, R5, R8 ;  /* 0x0000000805087221 */ /* 0x002fca0000000000 */
[----:B------:R-:W1:Y:S02]  /*10d0*/  SHFL.BFLY PT, R7, R8, 0x2, 0x1f ;  /* 0x0c401f0008077f89 */ /* 0x000e6400000e0000 */
[----:B-1----:R-:W-:-:S05]  /*10e0*/  FADD R9, R8, R7 ;  /* 0x0000000708097221 */ /* 0x002fca0000000000 */
[----:B------:R1:W2:Y:S02]  /*10f0*/  SHFL.BFLY PT, R10, R9, 0x1, 0x1f ;  /* 0x0c201f00090a7f89 */ /* 0x0002a400000e0000 */
.L_x_17:
[----:B------:R-:W3:Y:S01]  /*1100*/  @!P0 LDC.64 R6, c[0x0][0x390] ;  /* 0x0000e400ff068b82 */ /* 0x000ee20000000a00 */
[----:B------:R-:W4:Y:S01]  /*1110*/  LDCU UR6, c[0x0][0x39c] ;  /* 0x00007380ff0677ac */ /* 0x000f220008000800 */
[----:B-12---:R-:W-:Y:S01]  /*1120*/  FADD R9, R9, R10 ;  /* 0x0000000a09097221 */ /* 0x006fe20000000000 */
[----:B---3--:R-:W-:Y:S01]  /*1130*/  @!P0 IMAD.WIDE.U32 R6, R3, 0x4, R6 ;  /* 0x0000000403068825 */ /* 0x008fe200078e0006 */
[----:B0-----:R-:W-:-:S04]  /*1140*/  LEA.HI R3, R0, R3, RZ, 0x1b ;  /* 0x0000000300037211 */ /* 0x001fc800078fd8ff */
[----:B------:R1:W-:Y:S01]  /*1150*/  @!P0 STG.E desc[UR4][R6.64], R9 ;  /* 0x0000000906008986 */ /* 0x0003e2000c101904 */
[----:B----4-:R-:W-:-:S13]  /*1160*/  ISETP.GE.AND P0, PT, R3, UR6, PT ;  /* 0x0000000603007c0c */ /* 0x010fda000bf06270 */
[----:B-1----:R-:W-:Y:S05]  /*1170*/  @!P0 BRA `(.L_x_10) ;  /* 0xffffffec00d08947 */ /* 0x002fea000383ffff */
[----:B------:R-:W-:Y:S05]  /*1180*/  EXIT ;  /* 0x000000000000794d */ /* 0x000fea0003800000 */
.L_x_9:
[----:B------:R-:W-:Y:S01]  /*1190*/  HFMA2 R12, -RZ, RZ, 0, 9.5367431640625e-07 ;  /* 0x00000010ff0c7431 */ /* 0x000fe200000001ff */
[----:B------:R-:W-:Y:S01]  /*11a0*/  BSSY B0, `(.L_x_11) ;  /* 0x0000007000007945 */ /* 0x000fe20003800000 */
[----:B------:R-:W-:Y:S02]  /*11b0*/  MOV R6, R21 ;  /* 0x0000001500067202 */ /* 0x000fe40000000f00 */
[----:B------:R-:W-:Y:S02]  /*11c0*/  MOV R13, 0x1f ;  /* 0x0000001f000d7802 */ /* 0x000fe40000000f00 */
[----:B------:R-:W-:-:S07]  /*11d0*/  MOV R11, 0xffffffff ;  /* 0xffffffff000b7802 */ /* 0x000fce0000000f00 */
[----:B0-----:R-:W-:Y:S05]  /*11e0*/  WARPSYNC.COLLECTIVE R11, `(.L_x_12) ;  /* 0x000000000b087348 */ /* 0x001fea0003c00000 */
[----:B------:R1:W2:Y:S02]  /*11f0*/  SHFL.BFLY P1, R7, R6, R12, R13 ;  /* 0x0c00000c06077389 */ /* 0x0002a4000002000d */
[----:B012---:R-:W-:Y:S05]  /*1200*/  ENDCOLLECTIVE ;  /* 0x000000000000791b */ /* 0x007fea0003800000 */
.L_x_12:
[----:B------:R-:W-:Y:S05]  /*1210*/  BSYNC B0 ;  /* 0x0000000000007941 */ /* 0x000fea0003800000 */
.L_x_11:
[----:B------:R-:W-:Y:S01]  /*1220*/  MOV R6, R7 ;  /* 0x0000000700067202 */ /* 0x000fe20000000f00 */
[----:B------:R-:W-:Y:S01]  /*1230*/  HFMA2 R12, -RZ, RZ, 0, 4.76837158203125e-07 ;  /* 0x00000008ff0c7431 */ /* 0x000fe200000001ff */
[----:B------:R-:W-:Y:S02]  /*1240*/  MOV R13, 0x1f ;  /* 0x0000001f000d7802 */ /* 0x000fe40000000f00 */
[----:B------:R-:W-:Y:S01]  /*1250*/  MOV R11, 0xffffffff ;  /* 0xffffffff000b7802 */ /* 0x000fe20000000f00 */
[----:B------:R-:W-:-:S07]  /*1260*/  FADD R6, R6, R21 ;  /* 0x0000001506067221 */ /* 0x000fce0000000000 */
[----:B------:R-:W-:Y:S05]  /*1270*/  WARPSYNC.COLLECTIVE R11, `(.L_x_13) ;  /* 0x000000000b087348 */ /* 0x000fea0003c00000 */
[----:B------:R0:W1:Y:S02]  /*1280*/  SHFL.BFLY P1, R7, R6, R12, R13 ;  /* 0x0c00000c06077389 */ /* 0x000064000002000d */
[----:B01----:R-:W-:Y:S05]  /*1290*/  ENDCOLLECTIVE ;  /* 0x000000000000791b */ /* 0x003fea0003800000 */
.L_x_13:
[----:B------:R-:W-:Y:S01]  /*12a0*/  HFMA2 R12, -RZ, RZ, 0, 2.384185791015625e-07 ;  /* 0x00000004ff0c7431 */ /* 0x000fe200000001ff */
[----:B------:R-:W-:-:S05]  /*12b0*/  MOV R5, R7 ;  /* 0x0000000700057202 */ /* 0x000fca0000000f00 */
[----:B------:R-:W-:-:S05]  /*12c0*/  FADD R5, R6, R5 ;  /* 0x0000000506057221 */ /* 0x000fca0000000000 */
[----:B------:R-:W-:-:S07]  /*12d0*/  MOV R6, R5 ;  /* 0x0000000500067202 */ /* 0x000fce0000000f00 */
[----:B------:R-:W-:Y:S05]  /*12e0*/  WARPSYNC.COLLECTIVE R11, `(.L_x_14) ;  /* 0x000000000b087348 */ /* 0x000fea0003c00000 */
[----:B------:R0:W1:Y:S02]  /*12f0*/  SHFL.BFLY P1, R7, R6, R12, R13 ;  /* 0x0c00000c06077389 */ /* 0x000064000002000d */
[----:B01----:R-:W-:Y:S05]  /*1300*/  ENDCOLLECTIVE ;  /* 0x000000000000791b */ /* 0x003fea0003800000 */
.L_x_14:
[----:B------:R-:W-:Y:S01]  /*1310*/  HFMA2 R12, -RZ, RZ, 0, 1.1920928955078125e-07 ;  /* 0x00000002ff0c7431 */ /* 0x000fe200000001ff */
[----:B------:R-:W-:-:S05]  /*1320*/  MOV R8, R7 ;  /* 0x0000000700087202 */ /* 0x000fca0000000f00 */
[----:B------:R-:W-:-:S05]  /*1330*/  FADD R8, R5, R8 ;  /* 0x0000000805087221 */ /* 0x000fca0000000000 */
[----:B------:R-:W-:-:S07]  /*1340*/  MOV R6, R8 ;  /* 0x0000000800067202 */ /* 0x000fce0000000f00 */
[----:B------:R-:W-:Y:S05]  /*1350*/  WARPSYNC.COLLECTIVE R11, `(.L_x_15) ;  /* 0x000000000b087348 */ /* 0x000fea0003c00000 */
[----:B------:R0:W1:Y:S02]  /*1360*/  SHFL.BFLY P1, R7, R6, R12, R13 ;  /* 0x0c00000c06077389 */ /* 0x000064000002000d */
[----:B01----:R-:W-:Y:S05]  /*1370*/  ENDCOLLECTIVE ;  /* 0x000000000000791b */ /* 0x003fea0003800000 */
.L_x_15:
[----:B------:R-:W-:Y:S02]  /*1380*/  HFMA2 R12, -RZ, RZ, 0, 5.9604644775390625e-08 ;  /* 0x00000001ff0c7431 */ /* 0x000fe400000001ff */
[----:B------:R-:W-:-:S05]  /*1390*/  FADD R9, R8, R7 ;  /* 0x0000000708097221 */ /* 0x000fca0000000000 */
[----:B------:R-:W-:-:S07]  /*13a0*/  MOV R6, R9 ;  /* 0x0000000900067202 */ /* 0x000fce0000000f00 */
[----:B------:R-:W-:Y:S05]  /*13b0*/  WARPSYNC.COLLECTIVE R11, `(.L_x_16) ;  /* 0x000000000b087348 */ /* 0x000fea0003c00000 */
[----:B------:R0:W1:Y:S02]  /*13c0*/  SHFL.BFLY P1, R7, R6, R12, R13 ;  /* 0x0c00000c06077389 */ /* 0x000064000002000d */
[----:B01----:R-:W-:Y:S05]  /*13d0*/  ENDCOLLECTIVE ;  /* 0x000000000000791b */ /* 0x003fea0003800000 */
.L_x_16:
[----:B------:R-:W-:Y:S01]  /*13e0*/  MOV R10, R7 ;  /* 0x00000007000a7202 */ /* 0x000fe20000000f00 */
[----:B------:R-:W-:Y:S06]  /*13f0*/  BRA `(.L_x_17) ;  /* 0xfffffffc00407947 */ /* 0x000fec000383ffff */
.L_x_18:
[----:B------:R-:W-:-:S00]  /*1400*/  BRA `(.L_x_18) ;  /* 0xfffffffc00fc7947 */ /* 0x000fc0000383ffff */
[----:B------:R-:W-:-:S00]  /*1410*/  NOP ;  /* 0x0000000000007918 */ /* 0x000fc00000000000 */
        /* <DEDUP_REMOVED lines=14> */
.L_x_24:


//--------------------- .text._Z8sgemv_v1PfS_S_ii --------------------------
	.section	.text._Z8sgemv_v1PfS_S_ii,"ax",@progbits
	.align	128
        .global         _Z8sgemv_v1PfS_S_ii
        .type           _Z8sgemv_v1PfS_S_ii,@function
        .size           _Z8sgemv_v1PfS_S_ii,(.L_x_25 - _Z8sgemv_v1PfS_S_ii)
        .other          _Z8sgemv_v1PfS_S_ii,@"STO_CUDA_ENTRY STV_DEFAULT"
_Z8sgemv_v1PfS_S_ii:
.text._Z8sgemv_v1PfS_S_ii:
[----:B------:R-:W-:Y:S08]  /*0000*/  LDC R1, c[0x0][0x37c] ;  /* 0x0000df00ff017b82 */ /* 0x000ff00000000800 */
[----:B------:R-:W0:Y:S01]  /*0010*/  LDC R0, c[0x0][0x398] ;  /* 0x0000e600ff007b82 */ /* 0x000e220000000800 */
[----:B------:R-:W1:Y:S07]  /*0020*/  S2R R3, SR_TID.X ;  /* 0x0000000000037919 */ /* 0x000e6e0000002100 */
[----:B------:R-:W1:Y:S08]  /*0030*/  S2UR UR4, SR_CTAID.X ;  /* 0x00000000000479c3 */ /* 0x000e700000002500 */
[----:B------:R-:W1:Y:S01]  /*0040*/  LDC R6, c[0x0][0x360] ;  /* 0x0000d800ff067b82 */ /* 0x000e620000000800 */
[----:B0-----:R-:W-:Y:S01]  /*0050*/  ISETP.GE.AND P0, PT, R0, 0x1, PT ;  /* 0x000000010000780c */ /* 0x001fe20003f06270 */
[----:B-1----:R-:W-:-:S12]  /*0060*/  IMAD R6, R6, UR4, R3 ;  /* 0x0000000406067c24 */ /* 0x002fd8000f8e0203 */
[----:B------:R-:W-:Y:S05]  /*0070*/  @!P0 EXIT ;  /* 0x000000000000894d */ /* 0x000fea0003800000 */
[----:B------:R-:W0:Y:S01]  /*0080*/  LDC.64 R2, c[0x0][0x390] ;  /* 0x0000e400ff027b82 */ /* 0x000e220000000a00 */
[----:B------:R-:W1:Y:S01]  /*0090*/  LDCU.64 UR6, c[0x0][0x358] ;  /* 0x00006b00ff0677ac */ /* 0x000e620008000a00 */
[C---:B------:R-:W-:Y:S01]  /*00a0*/  ISETP.GE.U32.AND P1, PT, R0.reuse, 0x8, PT ;  /* 0x000000080000780c */ /* 0x040fe20003f26070 */
[----:B------:R-:W-:Y:S01]  /*00b0*/  HFMA2 R7, -RZ, RZ, 0, 0 ;  /* 0x00000000ff077431 */ /* 0x000fe200000001ff */
[----:B------:R-:W-:-:S04]  /*00c0*/  LOP3.LUT R10, R0, 0x7, RZ, 0xc0, !PT ;  /* 0x00000007000a7812 */ /* 0x000fc800078ec0ff */
[----:B------:R-:W-:Y:S01]  /*00d0*/  ISETP.NE.AND P0, PT, R10, RZ, PT ;  /* 0x000000ff0a00720c */ /* 0x000fe20003f05270 */
[----:B0-----:R-:W-:-:S05]  /*00e0*/  IMAD.WIDE R2, R6, 0x4, R2 ;  /* 0x0000000406027825 */ /* 0x001fca00078e0202 */
[----:B-1----:R0:W5:Y:S01]  /*00f0*/  LDG.E R9, desc[UR6][R2.64] ;  /* 0x0000000602097981 */ /* 0x002162000c1e1900 */
[----:B------:R-:W-:Y:S06]  /*0100*/  @!P1 BRA `(.L_x_19) ;  /* 0x0000000000e09947 */ /* 0x000fec0003800000 */
[----:B------:R-:W1:Y:S01]  /*0110*/  LDCU.64 UR4, c[0x0][0x380] ;  /* 0x00007000ff0477ac */ /* 0x000e620008000a00 */
[----:B------:R-:W-:Y:S01]  /*0120*/  LOP3.LUT R7, R0, 0x7ffffff8, RZ, 0xc0, !PT ;  /* 0x7ffffff800077812 */ /* 0x000fe200078ec0ff */
[----:B------:R-:W2:Y:S03]  /*0130*/  LDCU UR8, c[0x0][0x39c] ;  /* 0x00007380ff0877ac */ /* 0x000ea60008000800 */
[----:B------:R-:W-:Y:S01]  /*0140*/  IADD3 R8, PT, PT, -R7, RZ, RZ ;  /* 0x000000ff07087210 */ /* 0x000fe20007ffe1ff */
[----:B-1----:R-:W-:-:S04]  /*0150*/  UIADD3 UR4, UP0, UPT, UR4, 0x10, URZ ;  /* 0x0000001004047890 */ /* 0x002fc8000ff1e0ff */
[----:B------:R-:W-:Y:S01]  /*0160*/  UIADD3.X UR5, UPT, UPT, URZ, UR5, URZ, UP0, !UPT ;  /* 0x00000005ff057290 */ /* 0x000fe200087fe4ff */
[----:B--2---:R-:W-:Y:S02]  /*0170*/  MOV R11, UR8 ;  /* 0x00000008000b7c02 */ /* 0x004fe40008000f00 */
[----:B------:R-:W-:-:S03]  /*0180*/  MOV R4, UR4 ;  /* 0x0000000400047c02 */ /* 0x000fc60008000f00 */
[----:B------:R-:W-:-:S07]  /*0190*/  MOV R5, UR5 ;  /* 0x0000000500057c02 */ /* 0x000fce0008000f00 */
.L_x_20:
[----:B------:R-:W1:Y:S01]  /*01a0*/  LDC.64 R12, c[0x0][0x388] ;  /* 0x0000e200ff0c7b82 */ /* 0x000e620000000a00 */
[----:B--2---:R-:W2:Y:S01]  /*01b0*/  LDG.E R14, desc[UR6][R4.64+-0x10] ;  /* 0xfffff006040e7981 */ /* 0x004ea2000c1e1900 */
[----:B-1----:R-:W-:-:S05]  /*01c0*/  IMAD.WIDE R12, R11, 0x4, R12 ;  /* 0x000000040b0c7825 */ /* 0x002fca00078e020c */
[----:B------:R-:W2:Y:S02]  /*01d0*/  LDG.E R15, desc[UR6][R12.64] ;  /* 0x000000060c0f7981 */ /* 0x000ea4000c1e1900 */
[----:B--2--5:R-:W-:Y:S01]  /*01e0*/  FFMA R9, R14, R15, R9 ;  /* 0x0000000f0e097223 */ /* 0x024fe20000000009 */
[----:B------:R-:W-:-:S04]  /*01f0*/  IMAD.WIDE R14, R6, 0x4, R12 ;  /* 0x00000004060e7825 */ /* 0x000fc800078e020c */
[----:B------:R1:W-:Y:S04]  /*0200*/  STG.E desc[UR6][R2.64], R9 ;  /* 0x0000000902007986 */ /* 0x0003e8000c101906 */
[----:B------:R-:W2:Y:S04]  /*0210*/  LDG.E R16, desc[UR6][R4.64+-0xc] ;  /* 0xfffff40604107981 */ /* 0x000ea8000c1e1900 */
[----:B------:R-:W2:Y:S02]  /*0220*/  LDG.E R17, desc[UR6][R14.64] ;  /* 0x000000060e117981 */ /* 0x000ea4000c1e1900 */
[----:B--2---:R-:W-:Y:S01]  /*0230*/  FFMA R19, R16, R17, R9 ;  /* 0x0000001110137223 */ /* 0x004fe20000000009 */
[----:B------:R-:W-:-:S04]  /*0240*/  IMAD.WIDE R16, R6, 0x4, R14 ;  /* 0x0000000406107825 */ /* 0x000fc800078e020e */
[----:B------:R2:W-:Y:S04]  /*0250*/  STG.E desc[UR6][R2.64], R19 ;  /* 0x0000001302007986 */ /* 0x0005e8000c101906 */
[----:B------:R-:W3:Y:S04]  /*0260*/  LDG.E R18, desc[UR6][R4.64+-0x8] ;  /* 0xfffff80604127981 */ /* 0x000ee8000c1e1900 */
[----:B------:R-:W3:Y:S01]  /*0270*/  LDG.E R20, desc[UR6][R16.64] ;  /* 0x0000000610147981 */ /* 0x000ee2000c1e1900 */
[----:B------:R-:W-:-:S04]  /*0280*/  IMAD.WIDE R12, R6, 0x4, R16 ;  /* 0x00000004060c7825 */ /* 0x000fc800078e0210 */
[----:B---3--:R-:W-:-:S05]  /*0290*/  FFMA R21, R18, R20, R19 ;  /* 0x0000001412157223 */ /* 0x008fca0000000013 */
[----:B------:R3:W-:Y:S04]  /*02a0*/  STG.E desc[UR6][R2.64], R21 ;  /* 0x0000001502007986 */ /* 0x0007e8000c101906 */
[----:B------:R-:W4:Y:S04]  /*02b0*/  LDG.E R18, desc[UR6][R4.64+-0x4] ;  /* 0xfffffc0604127981 */ /* 0x000f28000c1e1900 */
[----:B-1----:R-:W4:Y:S01]  /*02c0*/  LDG.E R9, desc[UR6][R12.64] ;  /* 0x000000060c097981 */ /* 0x002f22000c1e1900 */
[----:B------:R-:W-:-:S04]  /*02d0*/  IMAD.WIDE R14, R6, 0x4, R12 ;  /* 0x00000004060e7825 */ /* 0x000fc800078e020c */
[----:B----4-:R-:W-:-:S05]  /*02e0*/  FFMA R9, R18, R9, R21 ;  /* 0x0000000912097223 */ /* 0x010fca0000000015 */
[----:B------:R1:W-:Y:S04]  /*02f0*/  STG.E desc[UR6][R2.64], R9 ;  /* 0x0000000902007986 */ /* 0x0003e8000c101906 */
[----:B------:R-:W4:Y:S04]  /*0300*/  LDG.E R18, desc[UR6][R4.64] ;  /* 0x0000000604127981 */ /* 0x000f28000c1e1900 */
[----:B--2---:R-:W4:Y:S01]  /*0310*/  LDG.E R19, desc[UR6][R14.64] ;  /* 0x000000060e137981 */ /* 0x004f22000c1e1900 */
[----:B------:R-:W-:-:S04]  /*0320*/  IMAD.WIDE R16, R6, 0x4, R14 ;  /* 0x0000000406107825 */ /* 0x000fc800078e020e */
[----:B----4-:R-:W-:-:S05]  /*0330*/  FFMA R19, R18, R19, R9 ;  /* 0x0000001312137223 */ /* 0x010fca0000000009 */
[----:B------:R2:W-:Y:S04]  /*0340*/  STG.E desc[UR6][R2.64], R19 ;  /* 0x0000001302007986 */ /* 0x0005e8000c101906 */
[----:B------:R-:W3:Y:S04]  /*0350*/  LDG.E R18, desc[UR6][R4.64+0x4] ;  /* 0x0000040604127981 */ /* 0x000ee8000c1e1900 */
[----:B------:R-:W3:Y:S01]  /*0360*/  LDG.E R20, desc[UR6][R16.64] ;  /* 0x0000000610147981 */ /* 0x000ee2000c1e1900 */
[----:B------:R-:W-:-:S04]  /*0370*/  IMAD.WIDE R12, R6, 0x4, R16 ;  /* 0x00000004060c7825 */ /* 0x000fc800078e0210 */
[----:B---3--:R-:W-:-:S05]  /*0380*/  FFMA R21, R18, R20, R19 ;  /* 0x0000001412157223 */ /* 0x008fca0000000013 */
[----:B------:R2:W-:Y:S04]  /*0390*/  STG.E desc[UR6][R2.64], R21 ;  /* 0x0000001502007986 */ /* 0x0005e8000c101906 */
[----:B------:R-:W3:Y:S04]  /*03a0*/  LDG.E R18, desc[UR6][R4.64+0x8] ;  /* 0x0000080604127981 */ /* 0x000ee8000c1e1900 */
[----:B-1----:R-:W3:Y:S01]  /*03b0*/  LDG.E R9, desc[UR6][R12.64] ;  /* 0x000000060c097981 */ /* 0x002ee2000c1e1900 */
[----:B------:R-:W-:Y:S01]  /*03c0*/  IMAD.WIDE R14, R6, 0x4, R12 ;  /* 0x00000004060e7825 */ /* 0x000fe200078e020c */
[----:B------:R-:W-:-:S03]  /*03d0*/  IADD3 R8, PT, PT, R8, 0x8, RZ ;  /* 0x0000000808087810 */ /* 0x000fc60007ffe0ff */
[----:B---3--:R-:W-:-:S05]  /*03e0*/  FFMA R23, R18, R9, R21 ;  /* 0x0000000912177223 */ /* 0x008fca0000000015 */
[----:B------:R2:W-:Y:S04]  /*03f0*/  STG.E desc[UR6][R2.64], R23 ;  /* 0x0000001702007986 */ /* 0x0005e8000c101906 */
[----:B------:R-:W3:Y:S04]  /*0400*/  LDG.E R14, desc[UR6][R14.64] ;  /* 0x000000060e0e7981 */ /* 0x000ee8000c1e1900 */
[----:B------:R1:W3:Y:S01]  /*0410*/  LDG.E R18, desc[UR6][R4.64+0xc] ;  /* 0x00000c0604127981 */ /* 0x0002e2000c1e1900 */
[----:B------:R-:W-:Y:S02]  /*0420*/  ISETP.NE.AND P1, PT, R8, RZ, PT ;  /* 0x000000ff0800720c */ /* 0x000fe40003f25270 */
[----:B------:R-:W-:-:S02]  /*0430*/  LEA R11, R6, R11, 0x3 ;  /* 0x0000000b060b7211 */ /* 0x000fc400078e18ff */
[----:B-1----:R-:W-:-:S04]  /*0440*/  IADD3 R4, P2, PT, R4, 0x20, RZ ;  /* 0x0000002004047810 */ /* 0x002fc80007f5e0ff */
[----:B------:R-:W-:Y:S01]  /*0450*/  IADD3.X R5, PT, PT, RZ, R5, RZ, P2, !PT ;  /* 0x00000005ff057210 */ /* 0x000fe200017fe4ff */
[----:B---3--:R-:W-:-:S05]  /*0460*/  FFMA R9, R18, R14, R23 ;  /* 0x0000000e12097223 */ /* 0x008fca0000000017 */
[----:B------:R2:W-:Y:S01]  /*0470*/  STG.E desc[UR6][R2.64], R9 ;  /* 0x0000000902007986 */ /* 0x0005e2000c101906 */
[----:B------:R-:W-:Y:S05]  /*0480*/  @P1 BRA `(.L_x_20) ;  /* 0xfffffffc00441947 */ /* 0x000fea000383ffff */
.L_x_19:
[----:B------:R-:W-:Y:S05]  /*0490*/  @!P0 EXIT ;  /* 0x000000000000894d */ /* 0x000fea0003800000 */
[----:B------:R-:W-:Y:S02]  /*04a0*/  ISETP.GE.U32.AND P0, PT, R10, 0x4, PT ;  /* 0x000000040a00780c */ /* 0x000fe40003f06070 */
[----:B------:R-:W-:-:S04]  /*04b0*/  LOP3.LUT R14, R0, 0x3, RZ, 0xc0, !PT ;  /* 0x00000003000e7812 */ /* 0x000fc800078ec0ff */
[----:B------:R-:W-:-:S07]  /*04c0*/  ISETP.NE.AND P1, PT, R14, RZ, PT ;  /* 0x000000ff0e00720c */ /* 0x000fce0003f25270 */
[----:B------:R-:W-:Y:S06]  /*04d0*/  @!P0 BRA `(.L_x_21) ;  /* 0x0000000000688947 */ /* 0x000fec0003800000 */
[----:B------:R-:W1:Y:S01]  /*04e0*/  LDC.64 R4, c[0x0][0x380] ;  /* 0x0000e000ff047b82 */ /* 0x000e620000000a00 */
[----:B------:R-:W3:Y:S07]  /*04f0*/  LDCU UR4, c[0x0][0x39c] ;  /* 0x00007380ff0477ac */ /* 0x000eee0008000800 */
[----:B------:R-:W4:Y:S01]  /*0500*/  LDC.64 R10, c[0x0][0x388] ;  /* 0x0000e200ff0a7b82 */ /* 0x000f220000000a00 */
[----:B---3--:R-:W-:Y:S02]  /*0510*/  IMAD R13, R6, R7, UR4 ;  /* 0x00000004060d7e24 */ /* 0x008fe4000f8e0207 */
[----:B-1----:R-:W-:-:S05]  /*0520*/  IMAD.WIDE.U32 R4, R7, 0x4, R4 ;  /* 0x0000000407047825 */ /* 0x002fca00078e0004 */
[----:B------:R-:W3:Y:S01]  /*0530*/  LDG.E R8, desc[UR6][R4.64] ;  /* 0x0000000604087981 */ /* 0x000ee2000c1e1900 */
[----:B----4-:R-:W-:-:S05]  /*0540*/  IMAD.WIDE R10, R13, 0x4, R10 ;  /* 0x000000040d0a7825 */ /* 0x010fca00078e020a */
[----:B------:R-:W3:Y:S02]  /*0550*/  LDG.E R12, desc[UR6][R10.64] ;  /* 0x000000060a0c7981 */ /* 0x000ee4000c1e1900 */
[----:B---3-5:R-:W-:Y:S01]  /*0560*/  FFMA R15, R8, R12, R9 ;  /* 0x0000000c080f7223 */ /* 0x028fe20000000009 */
[----:B--2---:R-:W-:-:S04]  /*0570*/  IMAD.WIDE R8, R6, 0x4, R10 ;  /* 0x0000000406087825 */ /* 0x004fc800078e020a */
[----:B------:R1:W-:Y:S04]  /*0580*/  STG.E desc[UR6][R2.64], R15 ;  /* 0x0000000f02007986 */ /* 0x0003e8000c101906 */
[----:B------:R-:W2:Y:S04]  /*0590*/  LDG.E R12, desc[UR6][R4.64+0x4] ;  /* 0x00000406040c7981 */ /* 0x000ea8000c1e1900 */
[----:B------:R-:W2:Y:S02]  /*05a0*/  LDG.E R13, desc[UR6][R8.64] ;  /* 0x00000006080d7981 */ /* 0x000ea4000c1e1900 */
[----:B--2---:R-:W-:Y:S01]  /*05b0*/  FFMA R17, R12, R13, R15 ;  /* 0x0000000d0c117223 */ /* 0x004fe2000000000f */
[----:B------:R-:W-:-:S04]  /*05c0*/  IMAD.WIDE R12, R6, 0x4, R8 ;  /* 0x00000004060c7825 */ /* 0x000fc800078e0208 */
[----:B------:R1:W-:Y:S04]  /*05d0*/  STG.E desc[UR6][R2.64], R17 ;  /* 0x0000001102007986 */ /* 0x0003e8000c101906 */
[----:B------:R-:W2:Y:S04]  /*05e0*/  LDG.E R16, desc[UR6][R4.64+0x8] ;  /* 0x0000080604107981 */ /* 0x000ea8000c1e1900 */
[----:B------:R-:W2:Y:S01]  /*05f0*/  LDG.E R18, desc[UR6][R12.64] ;  /* 0x000000060c127981 */ /* 0x000ea2000c1e1900 */
[----:B------:R-:W-:-:S04]  /*0600*/  IMAD.WIDE R10, R6, 0x4, R12 ;  /* 0x00000004060a7825 */ /* 0x000fc800078e020c */
[----:B--2---:R-:W-:-:S05]  /*0610*/  FFMA R19, R16, R18, R17 ;  /* 0x0000001210137223 */ /* 0x004fca0000000011 */
[----:B------:R1:W-:Y:S04]  /*0620*/  STG.E desc[UR6][R2.64], R19 ;  /* 0x0000001302007986 */ /* 0x0003e8000c101906 */
[----:B------:R-:W2:Y:S04]  /*0630*/  LDG.E R16, desc[UR6][R4.64+0xc] ;  /* 0x00000c0604107981 */ /* 0x000ea8000c1e1900 */
[----:B------:R-:W2:Y:S01]  /*0640*/  LDG.E R10, desc[UR6][R10.64] ;  /* 0x000000060a0a7981 */ /* 0x000ea2000c1e1900 */
[----:B------:R-:W-:Y:S01]  /*0650*/  IADD3 R7, PT, PT, R7, 0x4, RZ ;  /* 0x0000000407077810 */ /* 0x000fe20007ffe0ff */
[----:B--2---:R-:W-:-:S05]  /*0660*/  FFMA R9, R16, R10, R19 ;  /* 0x0000000a10097223 */ /* 0x004fca0000000013 */
[----:B------:R1:W-:Y:S02]  /*0670*/  STG.E desc[UR6][R2.64], R9 ;  /* 0x0000000902007986 */ /* 0x0003e4000c101906 */
.L_x_21:
[----:B------:R-:W-:Y:S05]  /*0680*/  @!P1 EXIT ;  /* 0x000000000000994d */ /* 0x000fea0003800000 */
[----:B------:R-:W-:Y:S02]  /*0690*/  ISETP.NE.AND P0, PT, R14, 0x1, PT ;  /* 0x000000010e00780c */ /* 0x000fe40003f05270 */
[----:B------:R-:W-:-:S04]  /*06a0*/  LOP3.LUT R0, R0, 0x1, RZ, 0xc0, !PT ;  /* 0x0000000100007812 */ /* 0x000fc800078ec0ff */
[----:B------:R-:W-:-:S07]  /*06b0*/  ISETP.NE.U32.AND P1, PT, R0, 0x1, PT ;  /* 0x000000010000780c */ /* 0x000fce0003f25070 */
[----:B------:R-:W-:Y:S06]  /*06c0*/  @!P0 BRA `(.L_x_22) ;  /* 0x0000000000408947 */ /* 0x000fec0003800000 */
[----:B------:R-:W3:Y:S01]  /*06d0*/  LDC.64 R4, c[0x0][0x380] ;  /* 0x0000e000ff047b82 */ /* 0x000ee20000000a00 */
[----:B------:R-:W4:Y:S07]  /*06e0*/  LDCU UR4, c[0x0][0x39c] ;  /* 0x00007380ff0477ac */ /* 0x000f2e0008000800 */
[----:B------:R-:W0:Y:S01]  /*06f0*/  LDC.64 R10, c[0x0][0x388] ;  /* 0x0000e200ff0a7b82 */ /* 0x000e220000000a00 */
[----:B----4-:R-:W-:Y:S02]  /*0700*/  IMAD R13, R6, R7, UR4 ;  /* 0x00000004060d7e24 */ /* 0x010fe4000f8e0207 */
[----:B---3--:R-:W-:-:S05]  /*0710*/  IMAD.WIDE.U32 R4, R7, 0x4, R4 ;  /* 0x0000000407047825 */ /* 0x008fca00078e0004 */
[----:B------:R-:W1:Y:S01]  /*0720*/  LDG.E R0, desc[UR6][R4.64] ;  /* 0x0000000604007981 */ /* 0x000e62000c1e1900 */
[----:B0-----:R-:W-:-:S05]  /*0730*/  IMAD.WIDE R10, R13, 0x4, R10 ;  /* 0x000000040d0a7825 */ /* 0x001fca00078e020a */
[----:B------:R-:W1:Y:S01]  /*0740*/  LDG.E R8, desc[UR6][R10.64] ;  /* 0x000000060a087981 */ /* 0x000e62000c1e1900 */
[----:B------:R-:W-:-:S04]  /*0750*/  IMAD.WIDE R12, R6, 0x4, R10 ;  /* 0x00000004060c7825 */ /* 0x000fc800078e020a */
[----:B-1---5:R-:W-:-:S05]  /*0760*/  FFMA R15, R0, R8, R9 ;  /* 0x00000008000f7223 */ /* 0x022fca0000000009 */
[----:B------:R3:W-:Y:S04]  /*0770*/  STG.E desc[UR6][R2.64], R15 ;  /* 0x0000000f02007986 */ /* 0x0007e8000c101906 */
[----:B------:R-:W2:Y:S04]  /*0780*/  LDG.E R0, desc[UR6][R4.64+0x4] ;  /* 0x0000040604007981 */ /* 0x000ea8000c1e1900 */
[----:B------:R-:W2:Y:S01]  /*0790*/  LDG.E R12, desc[UR6][R12.64] ;  /* 0x000000060c0c7981 */ /* 0x000ea2000c1e1900 */
[----:B------:R-:W-:Y:S01]  /*07a0*/  IADD3 R7, PT, PT, R7, 0x2, RZ ;  /* 0x0000000207077810 */ /* 0x000fe20007ffe0ff */
[----:B--2---:R-:W-:-:S05]  /*07b0*/  FFMA R9, R0, R12, R15 ;  /* 0x0000000c00097223 */ /* 0x004fca000000000f */
[----:B------:R3:W-:Y:S02]  /*07c0*/  STG.E desc[UR6][R2.64], R9 ;  /* 0x0000000902007986 */ /* 0x0007e4000c101906 */
.L_x_22:
[----:B------:R-:W-:Y:S05]  /*07d0*/  @P1 EXIT ;  /* 0x000000000000194d */ /* 0x000fea0003800000 */
[----:B------:R-:W4:Y:S01]  /*07e0*/  LDC.64 R4, c[0x0][0x380] ;  /* 0x0000e000ff047b82 */ /* 0x000f220000000a00 */
[----:B------:R-:W0:Y:S07]  /*07f0*/  LDCU UR4, c[0x0][0x39c] ;  /* 0x00007380ff0477ac */ /* 0x000e2e0008000800 */
[----:B------:R-:W1:Y:S01]  /*0800*/  LDC.64 R10, c[0x0][0x388] ;  /* 0x0000e200ff0a7b82 */ /* 0x000e620000000a00 */
[----:B0-----:R-:W-:Y:S02]  /*0810*/  IMAD R13, R6, R7, UR4 ;  /* 0x00000004060d7e24 */ /* 0x001fe4000f8e0207 */
[----:B----4-:R-:W-:-:S06]  /*0820*/  IMAD.WIDE.U32 R4, R7, 0x4, R4 ;  /* 0x0000000407047825 */ /* 0x010fcc00078e0004 */
[----:B------:R-:W2:Y:S01]  /*0830*/  LDG.E R4, desc[UR6][R4.64] ;  /* 0x0000000604047981 */ /* 0x000ea2000c1e1900 */
[----:B-1----:R-:W-:-:S06]  /*0840*/  IMAD.WIDE R6, R13, 0x4, R10 ;  /* 0x000000040d067825 */ /* 0x002fcc00078e020a */
[----:B------:R-:W2:Y:S02]  /*0850*/  LDG.E R6, desc[UR6][R6.64] ;  /* 0x0000000606067981 */ /* 0x000ea4000c1e1900 */
[----:B--23-5:R-:W-:-:S05]  /*0860*/  FFMA R9, R4, R6, R9 ;  /* 0x0000000604097223 */ /* 0x02cfca0000000009 */
[----:B------:R-:W-:Y:S01]  /*0870*/  STG.E desc[UR6][R2.64], R9 ;  /* 0x0000000902007986 */ /* 0x000fe2000c101906 */
[----:B------:R-:W-:Y:S05]  /*0880*/  EXIT ;  /* 0x000000000000794d */ /* 0x000fea0003800000 */
.L_x_23:
        /* <DEDUP_REMOVED lines=15> */
.L_x_25:


//--------------------- .nv.shared.reserved.0     --------------------------
	.section	.nv.shared.reserved.0,"aw",@nobits
	.weak		__nv_reservedSMEM_offset_0_alias
	.size		__nv_reservedSMEM_offset_0_alias, 0, 64
	.other		__nv_reservedSMEM_offset_0_alias,@"STO_CUDA_RESERVED_SHARED STV_DEFAULT"
__nv_reservedSMEM_offset_0_alias:
	.zero		0
	.zero		64


//--------------------- .nv.constant0._Z8sgemv_v2PfS_S_ii --------------------------
	.section	.nv.constant0._Z8sgemv_v2PfS_S_ii,"a",@progbits
	.sectionflags	@""
	.align	4
.nv.constant0._Z8sgemv_v2PfS_S_ii:
	.zero		928


//--------------------- .nv.constant0._Z8sgemv_v1PfS_S_ii --------------------------
	.section	.nv.constant0._Z8sgemv_v1PfS_S_ii,"a",@progbits
	.sectionflags	@""
	.align	4
.nv.constant0._Z8sgemv_v1PfS_S_ii:
	.zero		928


//--------------------- SYMBOLS --------------------------

	.type		.nv.reservedSmem.offset0,@object
	.size		.nv.reservedSmem.offset0,0x4
